//
// Generated by NVIDIA NVVM Compiler
//
// Compiler Build ID: CL-36424714
// Cuda compilation tools, release 13.0, V13.0.88
// Based on NVVM 20.0.0
//

.version 9.0
.target sm_100
.address_size 64

	// .globl	_Z17gpu_process_imagePhS_
// _ZZ17gpu_process_imagePhS_E9histogram has been demoted
// _ZZ17gpu_process_imagePhS_E8hist_min has been demoted
// _ZZ17gpu_process_imagePhS_E3map has been demoted
// _ZZ10gpu_serverPiS_PhS0_E9histogram has been demoted
// _ZZ10gpu_serverPiS_PhS0_E8hist_min has been demoted
// _ZZ10gpu_serverPiS_PhS0_E3map has been demoted
// _ZZ10gpu_serverPiS_PhS0_E16requestValidator has been demoted

.visible .entry _Z17gpu_process_imagePhS_(
	.param .u64 .ptr .align 1 _Z17gpu_process_imagePhS__param_0,
	.param .u64 .ptr .align 1 _Z17gpu_process_imagePhS__param_1
)
{
	.reg .pred 	%p<60>;
	.reg .b16 	%rs<11>;
	.reg .b32 	%r<178>;
	.reg .b32 	%f<5>;
	.reg .b64 	%rd<38>;
	// demoted variable
	.shared .align 4 .b8 _ZZ17gpu_process_imagePhS_E9histogram[1024];
	// demoted variable
	.shared .align 4 .b8 _ZZ17gpu_process_imagePhS_E8hist_min[1024];
	// demoted variable
	.shared .align 1 .b8 _ZZ17gpu_process_imagePhS_E3map[256];
	ld.param.u64 	%rd10, [_Z17gpu_process_imagePhS__param_0];
	ld.param.u64 	%rd11, [_Z17gpu_process_imagePhS__param_1];
	cvta.to.global.u64 	%rd1, %rd11;
	cvta.to.global.u64 	%rd2, %rd10;
	mov.u32 	%r177, %tid.x;
	setp.gt.u32 	%p2, %r177, 255;
	shl.b32 	%r74, %r177, 2;
	mov.u32 	%r75, _ZZ17gpu_process_imagePhS_E9histogram;
	add.s32 	%r2, %r75, %r74;
	@%p2 bra 	$L__BB0_2;
	mov.b32 	%r76, 0;
	st.shared.u32 	[%r2], %r76;
$L__BB0_2:
	bar.sync 	0;
	mov.u32 	%r3, %ntid.x;
	add.s32 	%r77, %r177, %r3;
	max.u32 	%r78, %r77, 1024;
	setp.lt.u32 	%p3, %r77, 1024;
	selp.u32 	%r79, 1, 0, %p3;
	add.s32 	%r80, %r77, %r79;
	sub.s32 	%r81, %r78, %r80;
	div.u32 	%r82, %r81, %r3;
	add.s32 	%r4, %r82, %r79;
	add.s32 	%r83, %r4, 1;
	and.b32  	%r5, %r83, 3;
	and.b32  	%r6, %r4, 3;
	setp.eq.s32 	%p4, %r6, 3;
	mov.u32 	%r160, %r177;
	@%p4 bra 	$L__BB0_5;
	cvt.u64.u32 	%rd12, %r177;
	add.s64 	%rd36, %rd2, %rd12;
	neg.s32 	%r155, %r5;
	mad.lo.s32 	%r160, %r3, %r5, %r177;
	cvt.u64.u32 	%rd13, %r3;
$L__BB0_4:
	.pragma "nounroll";
	ld.global.u8 	%rs1, [%rd36];
	mul.wide.u16 	%r84, %rs1, 4;
	add.s32 	%r86, %r75, %r84;
	atom.shared.add.u32 	%r87, [%r86], 1;
	add.s64 	%rd36, %rd36, %rd13;
	add.s32 	%r155, %r155, 1;
	setp.ne.s32 	%p5, %r155, 0;
	@%p5 bra 	$L__BB0_4;
$L__BB0_5:
	setp.lt.u32 	%p6, %r4, 3;
	@%p6 bra 	$L__BB0_8;
	shl.b32 	%r88, %r3, 1;
	add.s32 	%r159, %r160, %r88;
	shl.b32 	%r13, %r3, 2;
	mad.lo.s32 	%r158, %r3, 3, %r160;
	add.s32 	%r157, %r3, %r160;
$L__BB0_7:
	cvt.u64.u32 	%rd14, %r160;
	add.s64 	%rd15, %rd2, %rd14;
	ld.global.u8 	%rs2, [%rd15];
	mul.wide.u16 	%r89, %rs2, 4;
	add.s32 	%r91, %r75, %r89;
	atom.shared.add.u32 	%r92, [%r91], 1;
	add.s32 	%r93, %r160, %r3;
	cvt.u64.u32 	%rd16, %r157;
	add.s64 	%rd17, %rd2, %rd16;
	ld.global.u8 	%rs3, [%rd17];
	mul.wide.u16 	%r94, %rs3, 4;
	add.s32 	%r95, %r75, %r94;
	atom.shared.add.u32 	%r96, [%r95], 1;
	add.s32 	%r97, %r93, %r3;
	cvt.u64.u32 	%rd18, %r159;
	add.s64 	%rd19, %rd2, %rd18;
	ld.global.u8 	%rs4, [%rd19];
	mul.wide.u16 	%r98, %rs4, 4;
	add.s32 	%r99, %r75, %r98;
	atom.shared.add.u32 	%r100, [%r99], 1;
	add.s32 	%r101, %r97, %r3;
	cvt.u64.u32 	%rd20, %r158;
	add.s64 	%rd21, %rd2, %rd20;
	ld.global.u8 	%rs5, [%rd21];
	mul.wide.u16 	%r102, %rs5, 4;
	add.s32 	%r103, %r75, %r102;
	atom.shared.add.u32 	%r104, [%r103], 1;
	add.s32 	%r160, %r101, %r3;
	add.s32 	%r159, %r159, %r13;
	add.s32 	%r158, %r158, %r13;
	add.s32 	%r157, %r157, %r13;
	setp.lt.u32 	%p7, %r160, 1024;
	@%p7 bra 	$L__BB0_7;
$L__BB0_8:
	bar.sync 	0;
	setp.lt.u32 	%p8, %r3, 2;
	@%p8 bra 	$L__BB0_15;
	min.u32 	%r24, %r3, 256;
	mov.b32 	%r161, 1;
$L__BB0_10:
	setp.lt.u32 	%p9, %r177, 256;
	setp.ge.u32 	%p10, %r177, %r161;
	and.pred  	%p1, %p9, %p10;
	not.pred 	%p11, %p1;
	@%p11 bra 	$L__BB0_12;
	sub.s32 	%r107, %r177, %r161;
	shl.b32 	%r108, %r107, 2;
	add.s32 	%r110, %r75, %r108;
	ld.shared.u32 	%r163, [%r110];
$L__BB0_12:
	bar.sync 	0;
	@%p11 bra 	$L__BB0_14;
	ld.shared.u32 	%r111, [%r2];
	add.s32 	%r112, %r111, %r163;
	st.shared.u32 	[%r2], %r112;
$L__BB0_14:
	bar.sync 	0;
	shl.b32 	%r161, %r161, 1;
	setp.lt.u32 	%p13, %r161, %r24;
	@%p13 bra 	$L__BB0_10;
$L__BB0_15:
	setp.gt.u32 	%p14, %r177, 255;
	mov.u32 	%r114, _ZZ17gpu_process_imagePhS_E8hist_min;
	add.s32 	%r30, %r114, %r74;
	@%p14 bra 	$L__BB0_17;
	ld.shared.u32 	%r115, [%r2];
	st.shared.u32 	[%r30], %r115;
$L__BB0_17:
	bar.sync 	0;
	add.s32 	%r117, %r177, -1;
	setp.gt.u32 	%p15, %r117, 254;
	@%p15 bra 	$L__BB0_19;
	ld.shared.u32 	%r165, [%r30+-4];
$L__BB0_19:
	bar.sync 	0;
	add.s32 	%r33, %r177, -256;
	setp.lt.u32 	%p16, %r33, -255;
	setp.eq.s32 	%p17, %r165, 0;
	or.pred  	%p18, %p16, %p17;
	@%p18 bra 	$L__BB0_23;
	ld.shared.u32 	%r34, [%r30];
	setp.ne.s32 	%p19, %r34, 0;
	@%p19 bra 	$L__BB0_22;
	st.shared.u32 	[%r30], %r165;
	bra.uni 	$L__BB0_23;
$L__BB0_22:
	min.s32 	%r118, %r34, %r165;
	st.shared.u32 	[%r30], %r118;
$L__BB0_23:
	bar.sync 	0;
	add.s32 	%r119, %r177, -2;
	setp.gt.u32 	%p20, %r119, 253;
	@%p20 bra 	$L__BB0_25;
	ld.shared.u32 	%r165, [%r30+-8];
$L__BB0_25:
	bar.sync 	0;
	setp.lt.u32 	%p21, %r33, -254;
	setp.eq.s32 	%p22, %r165, 0;
	or.pred  	%p23, %p21, %p22;
	@%p23 bra 	$L__BB0_29;
	ld.shared.u32 	%r37, [%r30];
	setp.eq.s32 	%p24, %r37, 0;
	@%p24 bra 	$L__BB0_28;
	min.s32 	%r120, %r37, %r165;
	st.shared.u32 	[%r30], %r120;
	bra.uni 	$L__BB0_29;
$L__BB0_28:
	st.shared.u32 	[%r30], %r165;
$L__BB0_29:
	bar.sync 	0;
	add.s32 	%r121, %r177, -4;
	setp.gt.u32 	%p25, %r121, 251;
	@%p25 bra 	$L__BB0_31;
	ld.shared.u32 	%r165, [%r30+-16];
$L__BB0_31:
	bar.sync 	0;
	setp.lt.u32 	%p26, %r33, -252;
	setp.eq.s32 	%p27, %r165, 0;
	or.pred  	%p28, %p26, %p27;
	@%p28 bra 	$L__BB0_35;
	ld.shared.u32 	%r40, [%r30];
	setp.eq.s32 	%p29, %r40, 0;
	@%p29 bra 	$L__BB0_34;
	min.s32 	%r122, %r40, %r165;
	st.shared.u32 	[%r30], %r122;
	bra.uni 	$L__BB0_35;
$L__BB0_34:
	st.shared.u32 	[%r30], %r165;
$L__BB0_35:
	bar.sync 	0;
	add.s32 	%r123, %r177, -8;
	setp.gt.u32 	%p30, %r123, 247;
	@%p30 bra 	$L__BB0_37;
	ld.shared.u32 	%r165, [%r30+-32];
$L__BB0_37:
	bar.sync 	0;
	setp.lt.u32 	%p31, %r33, -248;
	setp.eq.s32 	%p32, %r165, 0;
	or.pred  	%p33, %p31, %p32;
	@%p33 bra 	$L__BB0_41;
	ld.shared.u32 	%r43, [%r30];
	setp.eq.s32 	%p34, %r43, 0;
	@%p34 bra 	$L__BB0_40;
	min.s32 	%r124, %r43, %r165;
	st.shared.u32 	[%r30], %r124;
	bra.uni 	$L__BB0_41;
$L__BB0_40:
	st.shared.u32 	[%r30], %r165;
$L__BB0_41:
	bar.sync 	0;
	add.s32 	%r125, %r177, -16;
	setp.gt.u32 	%p35, %r125, 239;
	@%p35 bra 	$L__BB0_43;
	ld.shared.u32 	%r165, [%r30+-64];
$L__BB0_43:
	bar.sync 	0;
	setp.lt.u32 	%p36, %r33, -240;
	setp.eq.s32 	%p37, %r165, 0;
	or.pred  	%p38, %p36, %p37;
	@%p38 bra 	$L__BB0_47;
	ld.shared.u32 	%r46, [%r30];
	setp.eq.s32 	%p39, %r46, 0;
	@%p39 bra 	$L__BB0_46;
	min.s32 	%r126, %r46, %r165;
	st.shared.u32 	[%r30], %r126;
	bra.uni 	$L__BB0_47;
$L__BB0_46:
	st.shared.u32 	[%r30], %r165;
$L__BB0_47:
	bar.sync 	0;
	add.s32 	%r127, %r177, -32;
	setp.gt.u32 	%p40, %r127, 223;
	@%p40 bra 	$L__BB0_49;
	ld.shared.u32 	%r165, [%r30+-128];
$L__BB0_49:
	bar.sync 	0;
	setp.lt.u32 	%p41, %r33, -224;
	setp.eq.s32 	%p42, %r165, 0;
	or.pred  	%p43, %p41, %p42;
	@%p43 bra 	$L__BB0_53;
	ld.shared.u32 	%r49, [%r30];
	setp.eq.s32 	%p44, %r49, 0;
	@%p44 bra 	$L__BB0_52;
	min.s32 	%r128, %r49, %r165;
	st.shared.u32 	[%r30], %r128;
	bra.uni 	$L__BB0_53;
$L__BB0_52:
	st.shared.u32 	[%r30], %r165;
$L__BB0_53:
	bar.sync 	0;
	add.s32 	%r129, %r177, -64;
	setp.gt.u32 	%p45, %r129, 191;
	@%p45 bra 	$L__BB0_55;
	ld.shared.u32 	%r165, [%r30+-256];
$L__BB0_55:
	bar.sync 	0;
	setp.lt.u32 	%p46, %r33, -192;
	setp.eq.s32 	%p47, %r165, 0;
	or.pred  	%p48, %p46, %p47;
	@%p48 bra 	$L__BB0_59;
	ld.shared.u32 	%r52, [%r30];
	setp.eq.s32 	%p49, %r52, 0;
	@%p49 bra 	$L__BB0_58;
	min.s32 	%r130, %r52, %r165;
	st.shared.u32 	[%r30], %r130;
	bra.uni 	$L__BB0_59;
$L__BB0_58:
	st.shared.u32 	[%r30], %r165;
$L__BB0_59:
	bar.sync 	0;
	and.b32  	%r53, %r177, 896;
	setp.ne.s32 	%p50, %r53, 128;
	@%p50 bra 	$L__BB0_61;
	ld.shared.u32 	%r165, [%r30+-512];
$L__BB0_61:
	bar.sync 	0;
	setp.ne.s32 	%p51, %r53, 128;
	setp.eq.s32 	%p52, %r165, 0;
	or.pred  	%p53, %p51, %p52;
	@%p53 bra 	$L__BB0_65;
	ld.shared.u32 	%r56, [%r30];
	setp.eq.s32 	%p54, %r56, 0;
	@%p54 bra 	$L__BB0_64;
	min.s32 	%r131, %r56, %r165;
	st.shared.u32 	[%r30], %r131;
	bra.uni 	$L__BB0_65;
$L__BB0_64:
	st.shared.u32 	[%r30], %r165;
$L__BB0_65:
	setp.gt.u32 	%p55, %r177, 255;
	bar.sync 	0;
	@%p55 bra 	$L__BB0_67;
	ld.shared.u32 	%r132, [_ZZ17gpu_process_imagePhS_E8hist_min+1020];
	ld.shared.u32 	%r133, [%r2];
	sub.s32 	%r134, %r133, %r132;
	cvt.rn.f32.s32 	%f1, %r134;
	sub.s32 	%r135, 1024, %r132;
	cvt.rn.f32.s32 	%f2, %r135;
	div.rn.f32 	%f3, %f1, %f2;
	mul.f32 	%f4, %f3, 0f437F0000;
	cvt.rzi.s32.f32 	%r136, %f4;
	mov.u32 	%r137, _ZZ17gpu_process_imagePhS_E3map;
	add.s32 	%r138, %r137, %r177;
	st.shared.u8 	[%r138], %r136;
$L__BB0_67:
	setp.eq.s32 	%p56, %r6, 3;
	bar.sync 	0;
	@%p56 bra 	$L__BB0_70;
	cvt.u64.u32 	%rd37, %r177;
	cvt.u64.u32 	%rd7, %r3;
	neg.s32 	%r172, %r5;
	mov.u32 	%r140, _ZZ17gpu_process_imagePhS_E3map;
$L__BB0_69:
	.pragma "nounroll";
	add.s64 	%rd22, %rd2, %rd37;
	ld.global.u8 	%r139, [%rd22];
	add.s32 	%r141, %r140, %r139;
	ld.shared.u8 	%rs6, [%r141];
	add.s64 	%rd23, %rd1, %rd37;
	st.global.u8 	[%rd23], %rs6;
	add.s64 	%rd37, %rd37, %rd7;
	cvt.u32.u64 	%r177, %rd37;
	add.s32 	%r172, %r172, 1;
	setp.ne.s32 	%p57, %r172, 0;
	@%p57 bra 	$L__BB0_69;
$L__BB0_70:
	setp.lt.u32 	%p58, %r4, 3;
	@%p58 bra 	$L__BB0_73;
	shl.b32 	%r142, %r3, 1;
	add.s32 	%r176, %r177, %r142;
	shl.b32 	%r63, %r3, 2;
	mad.lo.s32 	%r175, %r3, 3, %r177;
	add.s32 	%r174, %r3, %r177;
$L__BB0_72:
	cvt.u64.u32 	%rd24, %r177;
	add.s64 	%rd25, %rd2, %rd24;
	ld.global.u8 	%r143, [%rd25];
	mov.u32 	%r144, _ZZ17gpu_process_imagePhS_E3map;
	add.s32 	%r145, %r144, %r143;
	ld.shared.u8 	%rs7, [%r145];
	add.s64 	%rd26, %rd1, %rd24;
	st.global.u8 	[%rd26], %rs7;
	add.s32 	%r146, %r177, %r3;
	cvt.u64.u32 	%rd27, %r174;
	add.s64 	%rd28, %rd2, %rd27;
	ld.global.u8 	%r147, [%rd28];
	add.s32 	%r148, %r144, %r147;
	ld.shared.u8 	%rs8, [%r148];
	add.s64 	%rd29, %rd1, %rd27;
	st.global.u8 	[%rd29], %rs8;
	add.s32 	%r149, %r146, %r3;
	cvt.u64.u32 	%rd30, %r176;
	add.s64 	%rd31, %rd2, %rd30;
	ld.global.u8 	%r150, [%rd31];
	add.s32 	%r151, %r144, %r150;
	ld.shared.u8 	%rs9, [%r151];
	add.s64 	%rd32, %rd1, %rd30;
	st.global.u8 	[%rd32], %rs9;
	add.s32 	%r152, %r149, %r3;
	cvt.u64.u32 	%rd33, %r175;
	add.s64 	%rd34, %rd2, %rd33;
	ld.global.u8 	%r153, [%rd34];
	add.s32 	%r154, %r144, %r153;
	ld.shared.u8 	%rs10, [%r154];
	add.s64 	%rd35, %rd1, %rd33;
	st.global.u8 	[%rd35], %rs10;
	add.s32 	%r177, %r152, %r3;
	add.s32 	%r176, %r176, %r63;
	add.s32 	%r175, %r175, %r63;
	add.s32 	%r174, %r174, %r63;
	setp.lt.u32 	%p59, %r177, 1024;
	@%p59 bra 	$L__BB0_72;
$L__BB0_73:
	ret;

}
	// .globl	_Z10gpu_serverPiS_PhS0_
.visible .entry _Z10gpu_serverPiS_PhS0_(
	.param .u64 .ptr .align 1 _Z10gpu_serverPiS_PhS0__param_0,
	.param .u64 .ptr .align 1 _Z10gpu_serverPiS_PhS0__param_1,
	.param .u64 .ptr .align 1 _Z10gpu_serverPiS_PhS0__param_2,
	.param .u64 .ptr .align 1 _Z10gpu_serverPiS_PhS0__param_3
)
{
	.reg .pred 	%p<60>;
	.reg .b16 	%rs<51>;
	.reg .b32 	%r<259>;
	.reg .b32 	%f<5>;
	.reg .b64 	%rd<36>;
	// demoted variable
	.shared .align 4 .b8 _ZZ10gpu_serverPiS_PhS0_E9histogram[1024];
	// demoted variable
	.shared .align 4 .b8 _ZZ10gpu_serverPiS_PhS0_E8hist_min[1024];
	// demoted variable
	.shared .align 1 .b8 _ZZ10gpu_serverPiS_PhS0_E3map[256];
	// demoted variable
	.shared .align 1 .u8 _ZZ10gpu_serverPiS_PhS0_E16requestValidator;
	ld.param.u64 	%rd12, [_Z10gpu_serverPiS_PhS0__param_0];
	ld.param.u64 	%rd13, [_Z10gpu_serverPiS_PhS0__param_1];
	ld.param.u64 	%rd10, [_Z10gpu_serverPiS_PhS0__param_2];
	cvta.to.global.u64 	%rd14, %rd10;
	cvta.to.global.u64 	%rd15, %rd13;
	cvta.to.global.u64 	%rd16, %rd12;
	mov.u32 	%r1, %tid.x;
	mov.u32 	%r46, %ctaid.x;
	mul.lo.s32 	%r47, %r46, 10250;
	cvt.u64.u32 	%rd17, %r47;
	add.s64 	%rd1, %rd14, %rd17;
	mul.wide.u32 	%rd18, %r46, 4;
	add.s64 	%rd2, %rd16, %rd18;
	add.s64 	%rd3, %rd15, %rd18;
	mov.u32 	%r2, %ntid.x;
	min.u32 	%r3, %r2, 256;
	shl.b32 	%r48, %r1, 2;
	mov.u32 	%r49, _ZZ10gpu_serverPiS_PhS0_E8hist_min;
	add.s32 	%r4, %r49, %r48;
$L__BB1_1:
	setp.ne.s32 	%p2, %r1, 0;
	@%p2 bra 	$L__BB1_5;
	ld.global.u32 	%r50, [%rd2];
	ld.global.u32 	%r245, [%rd3];
	setp.ne.s32 	%p3, %r50, %r245;
	@%p3 bra 	$L__BB1_4;
$L__BB1_3:
	membar.sys;
	ld.global.u32 	%r51, [%rd2];
	ld.global.u32 	%r245, [%rd3];
	setp.eq.s32 	%p4, %r51, %r245;
	@%p4 bra 	$L__BB1_3;
$L__BB1_4:
	mul.lo.s32 	%r52, %r245, 1025;
	cvt.s64.s32 	%rd19, %r52;
	add.s64 	%rd20, %rd1, %rd19;
	ld.global.u8 	%rs1, [%rd20];
	st.volatile.shared.u8 	[_ZZ10gpu_serverPiS_PhS0_E16requestValidator], %rs1;
	membar.cta;
$L__BB1_5:
	bar.sync 	0;
	ld.volatile.shared.u8 	%rs2, [_ZZ10gpu_serverPiS_PhS0_E16requestValidator];
	setp.eq.s16 	%p5, %rs2, 1;
	@%p5 bra 	$L__BB1_9;
	setp.ne.s32 	%p6, %r1, 0;
	@%p6 bra 	$L__BB1_8;
	ld.global.u32 	%r53, [%rd3];
	add.s32 	%r54, %r53, 1;
	mul.hi.s32 	%r55, %r54, 1717986919;
	shr.u32 	%r56, %r55, 31;
	shr.s32 	%r57, %r55, 2;
	add.s32 	%r58, %r57, %r56;
	mul.lo.s32 	%r59, %r58, 10;
	sub.s32 	%r60, %r54, %r59;
	st.global.u32 	[%rd3], %r60;
	membar.sys;
$L__BB1_8:
	ret;
$L__BB1_9:
	setp.gt.u32 	%p7, %r1, 255;
	@%p7 bra 	$L__BB1_11;
	shl.b32 	%r61, %r1, 2;
	mov.u32 	%r62, _ZZ10gpu_serverPiS_PhS0_E9histogram;
	add.s32 	%r63, %r62, %r61;
	mov.b32 	%r64, 0;
	st.shared.u32 	[%r63], %r64;
$L__BB1_11:
	setp.ne.s32 	%p8, %r1, 0;
	membar.cta;
	ld.global.u32 	%r65, [%rd3];
	mul.lo.s32 	%r8, %r65, 1025;
	membar.cta;
	@%p8 bra 	$L__BB1_14;
	ld.param.u64 	%rd33, [_Z10gpu_serverPiS_PhS0__param_2];
	cvt.s64.s32 	%rd21, %r8;
	cvta.to.global.u64 	%rd22, %rd33;
	mov.u32 	%r67, %ctaid.x;
	mul.lo.s32 	%r68, %r67, 10250;
	cvt.u64.u32 	%rd23, %r68;
	add.s64 	%rd24, %rd23, %rd22;
	add.s64 	%rd25, %rd24, %rd21;
	add.s64 	%rd35, %rd25, 16;
	mov.b32 	%r246, 0;
$L__BB1_13:
	ld.global.u8 	%rs3, [%rd35+-15];
	mul.wide.u16 	%r69, %rs3, 4;
	mov.u32 	%r70, _ZZ10gpu_serverPiS_PhS0_E9histogram;
	add.s32 	%r71, %r70, %r69;
	atom.shared.add.u32 	%r72, [%r71], 1;
	ld.global.u8 	%rs4, [%rd35+-14];
	mul.wide.u16 	%r73, %rs4, 4;
	add.s32 	%r74, %r70, %r73;
	atom.shared.add.u32 	%r75, [%r74], 1;
	ld.global.u8 	%rs5, [%rd35+-13];
	mul.wide.u16 	%r76, %rs5, 4;
	add.s32 	%r77, %r70, %r76;
	atom.shared.add.u32 	%r78, [%r77], 1;
	ld.global.u8 	%rs6, [%rd35+-12];
	mul.wide.u16 	%r79, %rs6, 4;
	add.s32 	%r80, %r70, %r79;
	atom.shared.add.u32 	%r81, [%r80], 1;
	ld.global.u8 	%rs7, [%rd35+-11];
	mul.wide.u16 	%r82, %rs7, 4;
	add.s32 	%r83, %r70, %r82;
	atom.shared.add.u32 	%r84, [%r83], 1;
	ld.global.u8 	%rs8, [%rd35+-10];
	mul.wide.u16 	%r85, %rs8, 4;
	add.s32 	%r86, %r70, %r85;
	atom.shared.add.u32 	%r87, [%r86], 1;
	ld.global.u8 	%rs9, [%rd35+-9];
	mul.wide.u16 	%r88, %rs9, 4;
	add.s32 	%r89, %r70, %r88;
	atom.shared.add.u32 	%r90, [%r89], 1;
	ld.global.u8 	%rs10, [%rd35+-8];
	mul.wide.u16 	%r91, %rs10, 4;
	add.s32 	%r92, %r70, %r91;
	atom.shared.add.u32 	%r93, [%r92], 1;
	ld.global.u8 	%rs11, [%rd35+-7];
	mul.wide.u16 	%r94, %rs11, 4;
	add.s32 	%r95, %r70, %r94;
	atom.shared.add.u32 	%r96, [%r95], 1;
	ld.global.u8 	%rs12, [%rd35+-6];
	mul.wide.u16 	%r97, %rs12, 4;
	add.s32 	%r98, %r70, %r97;
	atom.shared.add.u32 	%r99, [%r98], 1;
	ld.global.u8 	%rs13, [%rd35+-5];
	mul.wide.u16 	%r100, %rs13, 4;
	add.s32 	%r101, %r70, %r100;
	atom.shared.add.u32 	%r102, [%r101], 1;
	ld.global.u8 	%rs14, [%rd35+-4];
	mul.wide.u16 	%r103, %rs14, 4;
	add.s32 	%r104, %r70, %r103;
	atom.shared.add.u32 	%r105, [%r104], 1;
	ld.global.u8 	%rs15, [%rd35+-3];
	mul.wide.u16 	%r106, %rs15, 4;
	add.s32 	%r107, %r70, %r106;
	atom.shared.add.u32 	%r108, [%r107], 1;
	ld.global.u8 	%rs16, [%rd35+-2];
	mul.wide.u16 	%r109, %rs16, 4;
	add.s32 	%r110, %r70, %r109;
	atom.shared.add.u32 	%r111, [%r110], 1;
	ld.global.u8 	%rs17, [%rd35+-1];
	mul.wide.u16 	%r112, %rs17, 4;
	add.s32 	%r113, %r70, %r112;
	atom.shared.add.u32 	%r114, [%r113], 1;
	ld.global.u8 	%rs18, [%rd35];
	mul.wide.u16 	%r115, %rs18, 4;
	add.s32 	%r116, %r70, %r115;
	atom.shared.add.u32 	%r117, [%r116], 1;
	ld.global.u8 	%rs19, [%rd35+1];
	mul.wide.u16 	%r118, %rs19, 4;
	add.s32 	%r119, %r70, %r118;
	atom.shared.add.u32 	%r120, [%r119], 1;
	ld.global.u8 	%rs20, [%rd35+2];
	mul.wide.u16 	%r121, %rs20, 4;
	add.s32 	%r122, %r70, %r121;
	atom.shared.add.u32 	%r123, [%r122], 1;
	ld.global.u8 	%rs21, [%rd35+3];
	mul.wide.u16 	%r124, %rs21, 4;
	add.s32 	%r125, %r70, %r124;
	atom.shared.add.u32 	%r126, [%r125], 1;
	ld.global.u8 	%rs22, [%rd35+4];
	mul.wide.u16 	%r127, %rs22, 4;
	add.s32 	%r128, %r70, %r127;
	atom.shared.add.u32 	%r129, [%r128], 1;
	ld.global.u8 	%rs23, [%rd35+5];
	mul.wide.u16 	%r130, %rs23, 4;
	add.s32 	%r131, %r70, %r130;
	atom.shared.add.u32 	%r132, [%r131], 1;
	ld.global.u8 	%rs24, [%rd35+6];
	mul.wide.u16 	%r133, %rs24, 4;
	add.s32 	%r134, %r70, %r133;
	atom.shared.add.u32 	%r135, [%r134], 1;
	ld.global.u8 	%rs25, [%rd35+7];
	mul.wide.u16 	%r136, %rs25, 4;
	add.s32 	%r137, %r70, %r136;
	atom.shared.add.u32 	%r138, [%r137], 1;
	ld.global.u8 	%rs26, [%rd35+8];
	mul.wide.u16 	%r139, %rs26, 4;
	add.s32 	%r140, %r70, %r139;
	atom.shared.add.u32 	%r141, [%r140], 1;
	ld.global.u8 	%rs27, [%rd35+9];
	mul.wide.u16 	%r142, %rs27, 4;
	add.s32 	%r143, %r70, %r142;
	atom.shared.add.u32 	%r144, [%r143], 1;
	ld.global.u8 	%rs28, [%rd35+10];
	mul.wide.u16 	%r145, %rs28, 4;
	add.s32 	%r146, %r70, %r145;
	atom.shared.add.u32 	%r147, [%r146], 1;
	ld.global.u8 	%rs29, [%rd35+11];
	mul.wide.u16 	%r148, %rs29, 4;
	add.s32 	%r149, %r70, %r148;
	atom.shared.add.u32 	%r150, [%r149], 1;
	ld.global.u8 	%rs30, [%rd35+12];
	mul.wide.u16 	%r151, %rs30, 4;
	add.s32 	%r152, %r70, %r151;
	atom.shared.add.u32 	%r153, [%r152], 1;
	ld.global.u8 	%rs31, [%rd35+13];
	mul.wide.u16 	%r154, %rs31, 4;
	add.s32 	%r155, %r70, %r154;
	atom.shared.add.u32 	%r156, [%r155], 1;
	ld.global.u8 	%rs32, [%rd35+14];
	mul.wide.u16 	%r157, %rs32, 4;
	add.s32 	%r158, %r70, %r157;
	atom.shared.add.u32 	%r159, [%r158], 1;
	ld.global.u8 	%rs33, [%rd35+15];
	mul.wide.u16 	%r160, %rs33, 4;
	add.s32 	%r161, %r70, %r160;
	atom.shared.add.u32 	%r162, [%r161], 1;
	ld.global.u8 	%rs34, [%rd35+16];
	mul.wide.u16 	%r163, %rs34, 4;
	add.s32 	%r164, %r70, %r163;
	atom.shared.add.u32 	%r165, [%r164], 1;
	add.s32 	%r246, %r246, 32;
	add.s64 	%rd35, %rd35, 32;
	setp.ne.s32 	%p9, %r246, 1024;
	@%p9 bra 	$L__BB1_13;
$L__BB1_14:
	shl.b32 	%r166, %r1, 2;
	mov.u32 	%r167, _ZZ10gpu_serverPiS_PhS0_E9histogram;
	add.s32 	%r11, %r167, %r166;
	setp.lt.u32 	%p10, %r2, 2;
	membar.cta;
	@%p10 bra 	$L__BB1_21;
	mov.b32 	%r247, 1;
$L__BB1_16:
	setp.lt.u32 	%p11, %r1, 256;
	setp.ge.u32 	%p12, %r1, %r247;
	and.pred  	%p1, %p11, %p12;
	not.pred 	%p13, %p1;
	@%p13 bra 	$L__BB1_18;
	sub.s32 	%r170, %r1, %r247;
	shl.b32 	%r171, %r170, 2;
	add.s32 	%r173, %r167, %r171;
	ld.shared.u32 	%r249, [%r173];
$L__BB1_18:
	bar.sync 	0;
	@%p13 bra 	$L__BB1_20;
	ld.shared.u32 	%r174, [%r11];
	add.s32 	%r175, %r174, %r249;
	st.shared.u32 	[%r11], %r175;
$L__BB1_20:
	bar.sync 	0;
	shl.b32 	%r247, %r247, 1;
	setp.lt.u32 	%p15, %r247, %r3;
	@%p15 bra 	$L__BB1_16;
$L__BB1_21:
	setp.gt.u32 	%p16, %r1, 255;
	membar.cta;
	@%p16 bra 	$L__BB1_23;
	ld.shared.u32 	%r176, [%r11];
	st.shared.u32 	[%r4], %r176;
$L__BB1_23:
	add.s32 	%r178, %r1, -1;
	setp.gt.u32 	%p17, %r178, 254;
	membar.cta;
	@%p17 bra 	$L__BB1_25;
	ld.shared.u32 	%r251, [%r4+-4];
$L__BB1_25:
	add.s32 	%r19, %r1, -256;
	setp.lt.u32 	%p18, %r19, -255;
	bar.sync 	0;
	setp.eq.s32 	%p19, %r251, 0;
	or.pred  	%p20, %p18, %p19;
	@%p20 bra 	$L__BB1_29;
	ld.shared.u32 	%r20, [%r4];
	setp.ne.s32 	%p21, %r20, 0;
	@%p21 bra 	$L__BB1_28;
	st.shared.u32 	[%r4], %r251;
	bra.uni 	$L__BB1_29;
$L__BB1_28:
	min.s32 	%r179, %r20, %r251;
	st.shared.u32 	[%r4], %r179;
$L__BB1_29:
	add.s32 	%r180, %r1, -2;
	setp.gt.u32 	%p22, %r180, 253;
	bar.sync 	0;
	@%p22 bra 	$L__BB1_31;
	ld.shared.u32 	%r251, [%r4+-8];
$L__BB1_31:
	setp.lt.u32 	%p23, %r19, -254;
	bar.sync 	0;
	setp.eq.s32 	%p24, %r251, 0;
	or.pred  	%p25, %p23, %p24;
	@%p25 bra 	$L__BB1_35;
	ld.shared.u32 	%r23, [%r4];
	setp.eq.s32 	%p26, %r23, 0;
	@%p26 bra 	$L__BB1_34;
	min.s32 	%r181, %r23, %r251;
	st.shared.u32 	[%r4], %r181;
	bra.uni 	$L__BB1_35;
$L__BB1_34:
	st.shared.u32 	[%r4], %r251;
$L__BB1_35:
	add.s32 	%r182, %r1, -4;
	setp.gt.u32 	%p27, %r182, 251;
	bar.sync 	0;
	@%p27 bra 	$L__BB1_37;
	ld.shared.u32 	%r251, [%r4+-16];
$L__BB1_37:
	setp.lt.u32 	%p28, %r19, -252;
	bar.sync 	0;
	setp.eq.s32 	%p29, %r251, 0;
	or.pred  	%p30, %p28, %p29;
	@%p30 bra 	$L__BB1_41;
	ld.shared.u32 	%r26, [%r4];
	setp.eq.s32 	%p31, %r26, 0;
	@%p31 bra 	$L__BB1_40;
	min.s32 	%r183, %r26, %r251;
	st.shared.u32 	[%r4], %r183;
	bra.uni 	$L__BB1_41;
$L__BB1_40:
	st.shared.u32 	[%r4], %r251;
$L__BB1_41:
	add.s32 	%r184, %r1, -8;
	setp.gt.u32 	%p32, %r184, 247;
	bar.sync 	0;
	@%p32 bra 	$L__BB1_43;
	ld.shared.u32 	%r251, [%r4+-32];
$L__BB1_43:
	setp.lt.u32 	%p33, %r19, -248;
	bar.sync 	0;
	setp.eq.s32 	%p34, %r251, 0;
	or.pred  	%p35, %p33, %p34;
	@%p35 bra 	$L__BB1_47;
	ld.shared.u32 	%r29, [%r4];
	setp.eq.s32 	%p36, %r29, 0;
	@%p36 bra 	$L__BB1_46;
	min.s32 	%r185, %r29, %r251;
	st.shared.u32 	[%r4], %r185;
	bra.uni 	$L__BB1_47;
$L__BB1_46:
	st.shared.u32 	[%r4], %r251;
$L__BB1_47:
	add.s32 	%r186, %r1, -16;
	setp.gt.u32 	%p37, %r186, 239;
	bar.sync 	0;
	@%p37 bra 	$L__BB1_49;
	ld.shared.u32 	%r251, [%r4+-64];
$L__BB1_49:
	setp.lt.u32 	%p38, %r19, -240;
	bar.sync 	0;
	setp.eq.s32 	%p39, %r251, 0;
	or.pred  	%p40, %p38, %p39;
	@%p40 bra 	$L__BB1_53;
	ld.shared.u32 	%r32, [%r4];
	setp.eq.s32 	%p41, %r32, 0;
	@%p41 bra 	$L__BB1_52;
	min.s32 	%r187, %r32, %r251;
	st.shared.u32 	[%r4], %r187;
	bra.uni 	$L__BB1_53;
$L__BB1_52:
	st.shared.u32 	[%r4], %r251;
$L__BB1_53:
	add.s32 	%r188, %r1, -32;
	setp.gt.u32 	%p42, %r188, 223;
	bar.sync 	0;
	@%p42 bra 	$L__BB1_55;
	ld.shared.u32 	%r251, [%r4+-128];
$L__BB1_55:
	setp.lt.u32 	%p43, %r19, -224;
	bar.sync 	0;
	setp.eq.s32 	%p44, %r251, 0;
	or.pred  	%p45, %p43, %p44;
	@%p45 bra 	$L__BB1_59;
	ld.shared.u32 	%r35, [%r4];
	setp.eq.s32 	%p46, %r35, 0;
	@%p46 bra 	$L__BB1_58;
	min.s32 	%r189, %r35, %r251;
	st.shared.u32 	[%r4], %r189;
	bra.uni 	$L__BB1_59;
$L__BB1_58:
	st.shared.u32 	[%r4], %r251;
$L__BB1_59:
	add.s32 	%r190, %r1, -64;
	setp.gt.u32 	%p47, %r190, 191;
	bar.sync 	0;
	@%p47 bra 	$L__BB1_61;
	ld.shared.u32 	%r251, [%r4+-256];
$L__BB1_61:
	setp.lt.u32 	%p48, %r19, -192;
	bar.sync 	0;
	setp.eq.s32 	%p49, %r251, 0;
	or.pred  	%p50, %p48, %p49;
	@%p50 bra 	$L__BB1_65;
	ld.shared.u32 	%r38, [%r4];
	setp.eq.s32 	%p51, %r38, 0;
	@%p51 bra 	$L__BB1_64;
	min.s32 	%r191, %r38, %r251;
	st.shared.u32 	[%r4], %r191;
	bra.uni 	$L__BB1_65;
$L__BB1_64:
	st.shared.u32 	[%r4], %r251;
$L__BB1_65:
	and.b32  	%r39, %r1, 896;
	setp.ne.s32 	%p52, %r39, 128;
	bar.sync 	0;
	@%p52 bra 	$L__BB1_67;
	ld.shared.u32 	%r251, [%r4+-512];
$L__BB1_67:
	setp.ne.s32 	%p53, %r39, 128;
	bar.sync 	0;
	setp.eq.s32 	%p54, %r251, 0;
	or.pred  	%p55, %p53, %p54;
	@%p55 bra 	$L__BB1_71;
	ld.shared.u32 	%r42, [%r4];
	setp.eq.s32 	%p56, %r42, 0;
	@%p56 bra 	$L__BB1_70;
	min.s32 	%r192, %r42, %r251;
	st.shared.u32 	[%r4], %r192;
	bra.uni 	$L__BB1_71;
$L__BB1_70:
	st.shared.u32 	[%r4], %r251;
$L__BB1_71:
	setp.gt.u32 	%p57, %r1, 255;
	bar.sync 	0;
	ld.shared.u32 	%r43, [_ZZ10gpu_serverPiS_PhS0_E8hist_min+1020];
	membar.cta;
	@%p57 bra 	$L__BB1_73;
	ld.shared.u32 	%r193, [%r11];
	sub.s32 	%r194, %r193, %r43;
	cvt.rn.f32.s32 	%f1, %r194;
	sub.s32 	%r195, 1024, %r43;
	cvt.rn.f32.s32 	%f2, %r195;
	div.rn.f32 	%f3, %f1, %f2;
	mul.f32 	%f4, %f3, 0f437F0000;
	cvt.rzi.s32.f32 	%r196, %f4;
	mov.u32 	%r197, _ZZ10gpu_serverPiS_PhS0_E3map;
	add.s32 	%r198, %r197, %r1;
	st.shared.u8 	[%r198], %r196;
$L__BB1_73:
	setp.ne.s32 	%p58, %r1, 0;
	membar.cta;
	ld.global.u32 	%r199, [%rd3];
	shl.b32 	%r200, %r199, 10;
	cvt.s64.s32 	%rd7, %r200;
	membar.cta;
	membar.sys;
	@%p58 bra 	$L__BB1_77;
	cvt.s64.s32 	%rd26, %r8;
	add.s64 	%rd8, %rd1, %rd26;
	mov.u32 	%r202, %ctaid.x;
	mul.lo.s32 	%r203, %r202, 10240;
	cvt.u64.u32 	%rd27, %r203;
	add.s64 	%rd9, %rd7, %rd27;
	mov.b32 	%r258, 0;
$L__BB1_75:
	ld.param.u64 	%rd34, [_Z10gpu_serverPiS_PhS0__param_3];
	cvt.u64.u32 	%rd28, %r258;
	add.s64 	%rd29, %rd8, %rd28;
	ld.global.u8 	%r204, [%rd29+1];
	mov.u32 	%r205, _ZZ10gpu_serverPiS_PhS0_E3map;
	add.s32 	%r206, %r205, %r204;
	ld.shared.u8 	%rs35, [%r206];
	add.s64 	%rd30, %rd9, %rd28;
	cvta.to.global.u64 	%rd31, %rd34;
	add.s64 	%rd32, %rd31, %rd30;
	st.global.u8 	[%rd32], %rs35;
	ld.global.u8 	%r207, [%rd29+2];
	add.s32 	%r208, %r205, %r207;
	ld.shared.u8 	%rs36, [%r208];
	st.global.u8 	[%rd32+1], %rs36;
	ld.global.u8 	%r209, [%rd29+3];
	add.s32 	%r210, %r205, %r209;
	ld.shared.u8 	%rs37, [%r210];
	st.global.u8 	[%rd32+2], %rs37;
	ld.global.u8 	%r211, [%rd29+4];
	add.s32 	%r212, %r205, %r211;
	ld.shared.u8 	%rs38, [%r212];
	st.global.u8 	[%rd32+3], %rs38;
	ld.global.u8 	%r213, [%rd29+5];
	add.s32 	%r214, %r205, %r213;
	ld.shared.u8 	%rs39, [%r214];
	st.global.u8 	[%rd32+4], %rs39;
	ld.global.u8 	%r215, [%rd29+6];
	add.s32 	%r216, %r205, %r215;
	ld.shared.u8 	%rs40, [%r216];
	st.global.u8 	[%rd32+5], %rs40;
	ld.global.u8 	%r217, [%rd29+7];
	add.s32 	%r218, %r205, %r217;
	ld.shared.u8 	%rs41, [%r218];
	st.global.u8 	[%rd32+6], %rs41;
	ld.global.u8 	%r219, [%rd29+8];
	add.s32 	%r220, %r205, %r219;
	ld.shared.u8 	%rs42, [%r220];
	st.global.u8 	[%rd32+7], %rs42;
	ld.global.u8 	%r221, [%rd29+9];
	add.s32 	%r222, %r205, %r221;
	ld.shared.u8 	%rs43, [%r222];
	st.global.u8 	[%rd32+8], %rs43;
	ld.global.u8 	%r223, [%rd29+10];
	add.s32 	%r224, %r205, %r223;
	ld.shared.u8 	%rs44, [%r224];
	st.global.u8 	[%rd32+9], %rs44;
	ld.global.u8 	%r225, [%rd29+11];
	add.s32 	%r226, %r205, %r225;
	ld.shared.u8 	%rs45, [%r226];
	st.global.u8 	[%rd32+10], %rs45;
	ld.global.u8 	%r227, [%rd29+12];
	add.s32 	%r228, %r205, %r227;
	ld.shared.u8 	%rs46, [%r228];
	st.global.u8 	[%rd32+11], %rs46;
	ld.global.u8 	%r229, [%rd29+13];
	add.s32 	%r230, %r205, %r229;
	ld.shared.u8 	%rs47, [%r230];
	st.global.u8 	[%rd32+12], %rs47;
	ld.global.u8 	%r231, [%rd29+14];
	add.s32 	%r232, %r205, %r231;
	ld.shared.u8 	%rs48, [%r232];
	st.global.u8 	[%rd32+13], %rs48;
	ld.global.u8 	%r233, [%rd29+15];
	add.s32 	%r234, %r205, %r233;
	ld.shared.u8 	%rs49, [%r234];
	st.global.u8 	[%rd32+14], %rs49;
	ld.global.u8 	%r235, [%rd29+16];
	add.s32 	%r236, %r205, %r235;
	ld.shared.u8 	%rs50, [%r236];
	st.global.u8 	[%rd32+15], %rs50;
	add.s32 	%r258, %r258, 16;
	setp.ne.s32 	%p59, %r258, 1024;
	@%p59 bra 	$L__BB1_75;
	ld.global.u32 	%r237, [%rd3];
	add.s32 	%r238, %r237, 1;
	mul.hi.s32 	%r239, %r238, 1717986919;
	shr.u32 	%r240, %r239, 31;
	shr.s32 	%r241, %r239, 2;
	add.s32 	%r242, %r241, %r240;
	mul.lo.s32 	%r243, %r242, 10;
	sub.s32 	%r244, %r238, %r243;
	st.global.u32 	[%rd3], %r244;
	membar.sys;
$L__BB1_77:
	bar.sync 	0;
	bra.uni 	$L__BB1_1;

}


// ===== COMPILED SASS (sm_100) =====

	.target	sm_100

	.elftype	@"ET_EXEC"


//--------------------- .note.nv.tkinfo           --------------------------
	.section	.note.nv.tkinfo,"",@"SHT_NOTE"
	.sectionflags	@"SHF_NOTE_NV_TKINFO"
	.tkinfo
        /*0018*/ 	.word	0x00000002
        /*0030*/ 	.string	""
        /*0030*/ 	.string	"ptxas"
        /*0030*/ 	.string	"Cuda compilation tools, release 13.0, V13.0.88"
        /*0030*/ 	.string	"Build cuda_13.0.r13.0/compiler.36424714_0"
        /*0030*/ 	.string	"-arch sm_100 -m 64 "



//--------------------- .note.nv.cuinfo           --------------------------
	.section	.note.nv.cuinfo,"",@"SHT_NOTE"
	.sectionflags	@"SHF_NOTE_NV_CUINFO"
        /*0018*/ 	.short	0x0002
        /*001a*/ 	.short	0x0064
        /*001c*/ 	.short	0x0082
	.zero		2


//--------------------- .nv.info                  --------------------------
	.section	.nv.info,"",@"SHT_CUDA_INFO"
	.align	4


	//----- nvinfo : EIATTR_REGCOUNT
	.align		4
        /*0000*/ 	.byte	0x04, 0x2f
        /*0002*/ 	.short	(.L_1 - .L_0)
	.align		4
.L_0:
        /*0004*/ 	.word	index@(_Z17gpu_process_imagePhS_)
        /*0008*/ 	.word	0x00000019


	//----- nvinfo : EIATTR_FRAME_SIZE
	.align		4
.L_1:
        /*000c*/ 	.byte	0x04, 0x11
        /*000e*/ 	.short	(.L_3 - .L_2)
	.align		4
.L_2:
        /*0010*/ 	.word	index@($__internal_1_$__cuda_sm3x_div_rn_noftz_f32_slowpath)
        /*0014*/ 	.word	0x00000000


	//----- nvinfo : EIATTR_FRAME_SIZE
	.align		4
.L_3:
        /*0018*/ 	.byte	0x04, 0x11
        /*001a*/ 	.short	(.L_5 - .L_4)
	.align		4
.L_4:
        /*001c*/ 	.word	index@(_Z17gpu_process_imagePhS_)
        /*0020*/ 	.word	0x00000000


	//----- nvinfo : EIATTR_REGCOUNT
	.align		4
.L_5:
        /*0024*/ 	.byte	0x04, 0x2f
        /*0026*/ 	.short	(.L_7 - .L_6)
	.align		4
.L_6:
        /*0028*/ 	.word	index@(_Z10gpu_serverPiS_PhS0_)
        /*002c*/ 	.word	0x00000020


	//----- nvinfo : EIATTR_FRAME_SIZE
	.align		4
.L_7:
        /*0030*/ 	.byte	0x04, 0x11
        /*0032*/ 	.short	(.L_9 - .L_8)
	.align		4
.L_8:
        /*0034*/ 	.word	index@($__internal_0_$__cuda_sm3x_div_rn_noftz_f32_slowpath)
        /*0038*/ 	.word	0x00000000


	//----- nvinfo : EIATTR_FRAME_SIZE
	.align		4
.L_9:
        /*003c*/ 	.byte	0x04, 0x11
        /*003e*/ 	.short	(.L_11 - .L_10)
	.align		4
.L_10:
        /*0040*/ 	.word	index@(_Z10gpu_serverPiS_PhS0_)
        /*0044*/ 	.word	0x00000000


	//----- nvinfo : EIATTR_MIN_STACK_SIZE
	.align		4
.L_11:
        /*0048*/ 	.byte	0x04, 0x12
        /*004a*/ 	.short	(.L_13 - .L_12)
	.align		4
.L_12:
        /*004c*/ 	.word	index@(_Z10gpu_serverPiS_PhS0_)
        /*0050*/ 	.word	0x00000000


	//----- nvinfo : EIATTR_MIN_STACK_SIZE
	.align		4
.L_13:
        /*0054*/ 	.byte	0x04, 0x12
        /*0056*/ 	.short	(.L_15 - .L_14)
	.align		4
.L_14:
        /*0058*/ 	.word	index@(_Z17gpu_process_imagePhS_)
        /*005c*/ 	.word	0x00000000
.L_15:


//--------------------- .nv.compat                --------------------------
	.section	.nv.compat,"",@"SHT_CUDA_COMPAT_INFO"
	.align	4
        /*0000*/ 	.byte	0x02, 0x09, 0x00, 0x00, 0x02, 0x02, 0x01, 0x00, 0x02, 0x05, 0x05, 0x00, 0x03, 0x07, 0x01, 0x01
        /*0010*/ 	.byte	0x02, 0x03, 0x00, 0x00, 0x02, 0x06, 0x01, 0x00, 0x04, 0x0b, 0x08, 0x00, 0x01, 0x00, 0x00, 0x00
        /*0020*/ 	.byte	0x00, 0x00, 0x00, 0x00


//--------------------- .nv.info._Z10gpu_serverPiS_PhS0_ --------------------------
	.section	.nv.info._Z10gpu_serverPiS_PhS0_,"",@"SHT_CUDA_INFO"
	.sectionflags	@""
	.align	4


	//----- nvinfo : EIATTR_CUDA_API_VERSION
	.align		4
        /*0000*/ 	.byte	0x04, 0x37
        /*0002*/ 	.short	(.L_17 - .L_16)
.L_16:
        /*0004*/ 	.word	0x00000082


	//----- nvinfo : EIATTR_KPARAM_INFO
	.align		4
.L_17:
        /*0008*/ 	.byte	0x04, 0x17
        /*000a*/ 	.short	(.L_19 - .L_18)
.L_18:
        /*000c*/ 	.word	0x00000000
        /*0010*/ 	.short	0x0003
        /*0012*/ 	.short	0x0018
        /*0014*/ 	.byte	0x00, 0xf5, 0x21, 0x00


	//----- nvinfo : EIATTR_KPARAM_INFO
	.align		4
.L_19:
        /*0018*/ 	.byte	0x04, 0x17
        /*001a*/ 	.short	(.L_21 - .L_20)
.L_20:
        /*001c*/ 	.word	0x00000000
        /*0020*/ 	.short	0x0002
        /*0022*/ 	.short	0x0010
        /*0024*/ 	.byte	0x00, 0xf5, 0x21, 0x00


	//----- nvinfo : EIATTR_KPARAM_INFO
	.align		4
.L_21:
        /*0028*/ 	.byte	0x04, 0x17
        /*002a*/ 	.short	(.L_23 - .L_22)
.L_22:
        /*002c*/ 	.word	0x00000000
        /*0030*/ 	.short	0x0001
        /*0032*/ 	.short	0x0008
        /*0034*/ 	.byte	0x00, 0xf5, 0x21, 0x00


	//----- nvinfo : EIATTR_KPARAM_INFO
	.align		4
.L_23:
        /*0038*/ 	.byte	0x04, 0x17
        /*003a*/ 	.short	(.L_25 - .L_24)
.L_24:
        /*003c*/ 	.word	0x00000000
        /*0040*/ 	.short	0x0000
        /*0042*/ 	.short	0x0000
        /*0044*/ 	.byte	0x00, 0xf5, 0x21, 0x00


	//----- nvinfo : EIATTR_SPARSE_MMA_MASK
	.align		4
.L_25:
        /*0048*/ 	.byte	0x03, 0x50
        /*004a*/ 	.short	0x0000


	//----- nvinfo : EIATTR_MAXREG_COUNT
	.align		4
        /*004c*/ 	.byte	0x03, 0x1b
        /*004e*/ 	.short	0x00ff


	//----- nvinfo : EIATTR_NUM_BARRIERS
	.align		4
        /*0050*/ 	.byte	0x02, 0x4c
        /*0052*/ 	.byte	0x01
	.zero		1


	//----- nvinfo : EIATTR_MERCURY_ISA_VERSION
	.align		4
        /*0054*/ 	.byte	0x03, 0x5f
        /*0056*/ 	.short	0x0101


	//----- nvinfo : EIATTR_VRC_CTA_INIT_COUNT
	.align		4
        /*0058*/ 	.byte	0x02, 0x4a
	.zero		1
	.zero		1


	//----- nvinfo : EIATTR_EXIT_INSTR_OFFSETS
	.align		4
        /*005c*/ 	.byte	0x04, 0x1c
        /*005e*/ 	.short	(.L_27 - .L_26)


	//   ....[0]....
.L_26:
        /*0060*/ 	.word	0x00001d10


	//   ....[1]....
        /*0064*/ 	.word	0x00001dd0


	//----- nvinfo : EIATTR_CRS_STACK_SIZE
	.align		4
.L_27:
        /*0068*/ 	.byte	0x04, 0x1e
        /*006a*/ 	.short	(.L_29 - .L_28)
.L_28:
        /*006c*/ 	.word	0x00000000


	//----- nvinfo : EIATTR_CBANK_PARAM_SIZE
	.align		4
.L_29:
        /*0070*/ 	.byte	0x03, 0x19
        /*0072*/ 	.short	0x0020


	//----- nvinfo : EIATTR_PARAM_CBANK
	.align		4
        /*0074*/ 	.byte	0x04, 0x0a
        /*0076*/ 	.short	(.L_31 - .L_30)
	.align		4
.L_30:
        /*0078*/ 	.word	index@(.nv.constant0._Z10gpu_serverPiS_PhS0_)
        /*007c*/ 	.short	0x0380
        /*007e*/ 	.short	0x0020


	//----- nvinfo : EIATTR_SW_WAR
	.align		4
.L_31:
        /*0080*/ 	.byte	0x04, 0x36
        /*0082*/ 	.short	(.L_33 - .L_32)
.L_32:
        /*0084*/ 	.word	0x00000008
.L_33:


//--------------------- .nv.info._Z17gpu_process_imagePhS_ --------------------------
	.section	.nv.info._Z17gpu_process_imagePhS_,"",@"SHT_CUDA_INFO"
	.sectionflags	@""
	.align	4


	//----- nvinfo : EIATTR_CUDA_API_VERSION
	.align		4
        /*0000*/ 	.byte	0x04, 0x37
        /*0002*/ 	.short	(.L_35 - .L_34)
.L_34:
        /*0004*/ 	.word	0x00000082


	//----- nvinfo : EIATTR_KPARAM_INFO
	.align		4
.L_35:
        /*0008*/ 	.byte	0x04, 0x17
        /*000a*/ 	.short	(.L_37 - .L_36)
.L_36:
        /*000c*/ 	.word	0x00000000
        /*0010*/ 	.short	0x0001
        /*0012*/ 	.short	0x0008
        /*0014*/ 	.byte	0x00, 0xf5, 0x21, 0x00


	//----- nvinfo : EIATTR_KPARAM_INFO
	.align		4
.L_37:
        /*0018*/ 	.byte	0x04, 0x17
        /*001a*/ 	.short	(.L_39 - .L_38)
.L_38:
        /*001c*/ 	.word	0x00000000
        /*0020*/ 	.short	0x0000
        /*0022*/ 	.short	0x0000
        /*0024*/ 	.byte	0x00, 0xf5, 0x21, 0x00


	//----- nvinfo : EIATTR_SPARSE_MMA_MASK
	.align		4
.L_39:
        /*0028*/ 	.byte	0x03, 0x50
        /*002a*/ 	.short	0x0000


	//----- nvinfo : EIATTR_MAXREG_COUNT
	.align		4
        /*002c*/ 	.byte	0x03, 0x1b
        /*002e*/ 	.short	0x00ff


	//----- nvinfo : EIATTR_NUM_BARRIERS
	.align		4
        /*0030*/ 	.byte	0x02, 0x4c
        /*0032*/ 	.byte	0x01
	.zero		1


	//----- nvinfo : EIATTR_MERCURY_ISA_VERSION
	.align		4
        /*0034*/ 	.byte	0x03, 0x5f
        /*0036*/ 	.short	0x0101


	//----- nvinfo : EIATTR_VRC_CTA_INIT_COUNT
	.align		4
        /*0038*/ 	.byte	0x02, 0x4a
	.zero		1
	.zero		1


	//----- nvinfo : EIATTR_EXIT_INSTR_OFFSETS
	.align		4
        /*003c*/ 	.byte	0x04, 0x1c
        /*003e*/ 	.short	(.L_41 - .L_40)


	//   ....[0]....
.L_40:
        /*0040*/ 	.word	0x000012f0


	//   ....[1]....
        /*0044*/ 	.word	0x000015d0


	//----- nvinfo : EIATTR_CRS_STACK_SIZE
	.align		4
.L_41:
        /*0048*/ 	.byte	0x04, 0x1e
        /*004a*/ 	.short	(.L_43 - .L_42)
.L_42:
        /*004c*/ 	.word	0x00000000


	//----- nvinfo : EIATTR_CBANK_PARAM_SIZE
	.align		4
.L_43:
        /*0050*/ 	.byte	0x03, 0x19
        /*0052*/ 	.short	0x0010


	//----- nvinfo : EIATTR_PARAM_CBANK
	.align		4
        /*0054*/ 	.byte	0x04, 0x0a
        /*0056*/ 	.short	(.L_45 - .L_44)
	.align		4
.L_44:
        /*0058*/ 	.word	index@(.nv.constant0._Z17gpu_process_imagePhS_)
        /*005c*/ 	.short	0x0380
        /*005e*/ 	.short	0x0010


	//----- nvinfo : EIATTR_SW_WAR
	.align		4
.L_45:
        /*0060*/ 	.byte	0x04, 0x36
        /*0062*/ 	.short	(.L_47 - .L_46)
.L_46:
        /*0064*/ 	.word	0x00000008
.L_47:


//--------------------- .nv.callgraph             --------------------------
	.section	.nv.callgraph,"",@"SHT_CUDA_CALLGRAPH"
	.align	4
	.sectionentsize	8
	.align		4
        /*0000*/ 	.word	0x00000000
	.align		4
        /*0004*/ 	.word	0xffffffff
	.align		4
        /*0008*/ 	.word	0x00000000
	.align		4
        /*000c*/ 	.word	0xfffffffe
	.align		4
        /*0010*/ 	.word	0x00000000
	.align		4
        /*0014*/ 	.word	0xfffffffd
	.align		4
        /*0018*/ 	.word	0x00000000
	.align		4
        /*001c*/ 	.word	0xfffffffc


//--------------------- .text._Z10gpu_serverPiS_PhS0_ --------------------------
	.section	.text._Z10gpu_serverPiS_PhS0_,"ax",@progbits
	.align	128
        .global         _Z10gpu_serverPiS_PhS0_
        .type           _Z10gpu_serverPiS_PhS0_,@function
        .size           _Z10gpu_serverPiS_PhS0_,(.L_x_89 - _Z10gpu_serverPiS_PhS0_)
        .other          _Z10gpu_serverPiS_PhS0_,@"STO_CUDA_ENTRY STV_DEFAULT"
_Z10gpu_serverPiS_PhS0_:
.text._Z10gpu_serverPiS_PhS0_:
[----:B------:R-:W-:Y:S01]  /*0000*/  LDC R1, c[0x0][0x37c] ;  /* 0x0000df00ff017b82 */ /* 0x000fe20000000800 */
[----:B------:R-:W0:Y:S07]  /*0010*/  S2R R3, SR_CTAID.X ;  /* 0x0000000000037919 */ /* 0x000e2e0000002500 */
[----:B------:R-:W1:Y:S01]  /*0020*/  S2UR UR5, SR_CgaCtaId ;  /* 0x00000000000579c3 */ /* 0x000e620000008800 */
[----:B------:R-:W2:Y:S01]  /*0030*/  LDCU UR7, c[0x0][0x360] ;  /* 0x00006c00ff0777ac */ /* 0x000ea20008000800 */
[----:B------:R-:W3:Y:S01]  /*0040*/  S2R R8, SR_TID.X ;  /* 0x0000000000087919 */ /* 0x000ee20000002100 */
[----:B------:R-:W-:Y:S01]  /*0050*/  UMOV UR4, 0x400 ;  /* 0x0000040000047882 */ /* 0x000fe20000000000 */
[----:B------:R-:W4:Y:S04]  /*0060*/  LDCU.64 UR8, c[0x0][0x358] ;  /* 0x00006b00ff0877ac */ /* 0x000f280008000a00 */
[----:B------:R-:W5:Y:S01]  /*0070*/  LDC.64 R10, c[0x0][0x390] ;  /* 0x0000e400ff0a7b82 */ /* 0x000f620000000a00 */
[----:B------:R-:W-:-:S07]  /*0080*/  UIADD3 UR4, UPT, UPT, UR4, 0x400, URZ ;  /* 0x0000040004047890 */ /* 0x000fce000fffe0ff */
[----:B------:R-:W4:Y:S01]  /*0090*/  LDC.64 R6, c[0x0][0x380] ;  /* 0x0000e000ff067b82 */ /* 0x000f220000000a00 */
[----:B--2---:R-:W-:-:S04]  /*00a0*/  UISETP.LT.U32.AND UP0, UPT, UR7, 0x100, UPT ;  /* 0x000001000700788c */ /* 0x004fc8000bf01070 */
[----:B------:R-:W-:-:S03]  /*00b0*/  USEL UR6, UR7, 0x100, UP0 ;  /* 0x0000010007067887 */ /* 0x000fc60008000000 */
[----:B------:R-:W2:Y:S01]  /*00c0*/  LDC.64 R4, c[0x0][0x388] ;  /* 0x0000e200ff047b82 */ /* 0x000ea20000000a00 */
[----:B-1----:R-:W-:Y:S01]  /*00d0*/  ULEA UR4, UR5, UR4, 0x18 ;  /* 0x0000000405047291 */ /* 0x002fe2000f8ec0ff */
[----:B0-----:R-:W-:-:S05]  /*00e0*/  IMAD R9, R3, 0x280a, RZ ;  /* 0x0000280a03097824 */ /* 0x001fca00078e02ff */
[----:B-----5:R-:W-:Y:S01]  /*00f0*/  IADD3 R9, P0, PT, R9, R10, RZ ;  /* 0x0000000a09097210 */ /* 0x020fe20007f1e0ff */
[----:B----4-:R-:W-:-:S04]  /*0100*/  IMAD.WIDE.U32 R6, R3, 0x4, R6 ;  /* 0x0000000403067825 */ /* 0x010fc800078e0006 */
[----:B------:R-:W-:Y:S01]  /*0110*/  IMAD.X R10, RZ, RZ, R11, P0 ;  /* 0x000000ffff0a7224 */ /* 0x000fe200000e060b */
[----:B---3--:R-:W-:Y:S01]  /*0120*/  LEA R11, R8, UR4, 0x2 ;  /* 0x00000004080b7c11 */ /* 0x008fe2000f8e10ff */
[----:B--2---:R-:W-:-:S07]  /*0130*/  IMAD.WIDE.U32 R4, R3, 0x4, R4 ;  /* 0x0000000403047825 */ /* 0x004fce00078e0004 */
.L_x_33:
[----:B------:R-:W-:Y:S01]  /*0140*/  ISETP.NE.AND P0, PT, R8, RZ, PT ;  /* 0x000000ff0800720c */ /* 0x000fe20003f05270 */
[----:B------:R-:W-:-:S12]  /*0150*/  BSSY.RECONVERGENT B0, `(.L_x_0) ;  /* 0x0000017000007945 */ /* 0x000fd80003800200 */
[----:B012---:R-:W-:Y:S05]  /*0160*/  @P0 BRA `(.L_x_1) ;  /* 0x0000000000540947 */ /* 0x007fea0003800000 */
[----:B------:R-:W2:Y:S04]  /*0170*/  LDG.E R0, desc[UR8][R6.64] ;  /* 0x0000000806007981 */ /* 0x000ea8000c1e1900 */
[----:B------:R-:W2:Y:S02]  /*0180*/  LDG.E R3, desc[UR8][R4.64] ;  /* 0x0000000804037981 */ /* 0x000ea4000c1e1900 */
[----:B--2---:R-:W-:-:S13]  /*0190*/  ISETP.NE.AND P0, PT, R0, R3, PT ;  /* 0x000000030000720c */ /* 0x004fda0003f05270 */
[----:B------:R-:W-:Y:S05]  /*01a0*/  @P0 BRA `(.L_x_2) ;  /* 0x0000000000200947 */ /* 0x000fea0003800000 */
.L_x_3:
[----:B------:R-:W-:Y:S06]  /*01b0*/  MEMBAR.SC.SYS ;  /* 0x0000000000007992 */ /* 0x000fec0000003000 */
[----:B------:R-:W-:-:S00]  /*01c0*/  ERRBAR ;  /* 0x00000000000079ab */ /* 0x000fc00000000000 */
[----:B------:R-:W-:Y:S06]  /*01d0*/  CGAERRBAR ;  /* 0x00000000000075ab */ /* 0x000fec0000000000 */
[----:B------:R-:W-:Y:S04]  /*01e0*/  CCTL.IVALL ;  /* 0x00000000ff00798f */ /* 0x000fe80002000000 */
[----:B------:R-:W2:Y:S04]  /*01f0*/  LDG.E R0, desc[UR8][R6.64] ;  /* 0x0000000806007981 */ /* 0x000ea8000c1e1900 */
[----:B------:R-:W2:Y:S02]  /*0200*/  LDG.E R3, desc[UR8][R4.64] ;  /* 0x0000000804037981 */ /* 0x000ea4000c1e1900 */
[----:B--2---:R-:W-:-:S13]  /*0210*/  ISETP.NE.AND P0, PT, R0, R3, PT ;  /* 0x000000030000720c */ /* 0x004fda0003f05270 */
[----:B------:R-:W-:Y:S05]  /*0220*/  @!P0 BRA `(.L_x_3) ;  /* 0xfffffffc00e08947 */ /* 0x000fea000383ffff */
.L_x_2:
[----:B------:R-:W-:-:S05]  /*0230*/  IMAD R3, R3, 0x401, RZ ;  /* 0x0000040103037824 */ /* 0x000fca00078e02ff */
[----:B------:R-:W-:-:S04]  /*0240*/  IADD3 R2, P0, PT, R3, R9, RZ ;  /* 0x0000000903027210 */ /* 0x000fc80007f1e0ff */
[----:B------:R-:W-:-:S05]  /*0250*/  LEA.HI.X.SX32 R3, R3, R10, 0x1, P0 ;  /* 0x0000000a03037211 */ /* 0x000fca00000f0eff */
[----:B------:R-:W2:Y:S01]  /*0260*/  LDG.E.U8 R2, desc[UR8][R2.64] ;  /* 0x0000000802027981 */ /* 0x000ea2000c1e1100 */
[----:B------:R-:W0:Y:S01]  /*0270*/  S2UR UR5, SR_CgaCtaId ;  /* 0x00000000000579c3 */ /* 0x000e220000008800 */
[----:B------:R-:W-:Y:S02]  /*0280*/  UMOV UR4, 0x400 ;  /* 0x0000040000047882 */ /* 0x000fe40000000000 */
[----:B0-----:R-:W-:-:S09]  /*0290*/  ULEA UR4, UR5, UR4, 0x18 ;  /* 0x0000000405047291 */ /* 0x001fd2000f8ec0ff */
[----:B--2---:R0:W-:Y:S01]  /*02a0*/  STS.U8 [UR4+0x900], R2 ;  /* 0x00090002ff007988 */ /* 0x0041e20008000004 */
[----:B------:R0:W-:Y:S06]  /*02b0*/  MEMBAR.SC.CTA ;  /* 0x0000000000007992 */ /* 0x0001ec0000000000 */
.L_x_1:
[----:B0-----:R-:W-:Y:S05]  /*02c0*/  BSYNC.RECONVERGENT B0 ;  /* 0x0000000000007941 */ /* 0x001fea0003800200 */
.L_x_0:
[----:B------:R-:W0:Y:S08]  /*02d0*/  S2UR UR5, SR_CgaCtaId ;  /* 0x00000000000579c3 */ /* 0x000e300000008800 */
[----:B------:R-:W-:Y:S06]  /*02e0*/  BAR.SYNC.DEFER_BLOCKING 0x0 ;  /* 0x0000000000007b1d */ /* 0x000fec0000010000 */
[----:B------:R-:W-:-:S02]  /*02f0*/  UMOV UR4, 0x400 ;  /* 0x0000040000047882 */ /* 0x000fc40000000000 */
[----:B0-----:R-:W-:-:S09]  /*0300*/  ULEA UR4, UR5, UR4, 0x18 ;  /* 0x0000000405047291 */ /* 0x001fd2000f8ec0ff */
[----:B------:R-:W0:Y:S02]  /*0310*/  LDS.U8 R0, [UR4+0x900] ;  /* 0x00090004ff007984 */ /* 0x000e240008000000 */
[----:B0-----:R-:W-:-:S13]  /*0320*/  ISETP.NE.AND P0, PT, R0, 0x1, PT ;  /* 0x000000010000780c */ /* 0x001fda0003f05270 */
[----:B------:R-:W-:Y:S05]  /*0330*/  @P0 BRA `(.L_x_4) ;  /* 0x0000001800700947 */ /* 0x000fea0003800000 */
[----:B------:R-:W-:-:S13]  /*0340*/  ISETP.GT.U32.AND P0, PT, R8, 0xff, PT ;  /* 0x000000ff0800780c */ /* 0x000fda0003f04070 */
[----:B------:R-:W-:-:S05]  /*0350*/  @!P0 LEA R0, R8, UR4, 0x2 ;  /* 0x0000000408008c11 */ /* 0x000fca000f8e10ff */
[----:B------:R0:W-:Y:S01]  /*0360*/  @!P0 STS [R0], RZ ;  /* 0x000000ff00008388 */ /* 0x0001e20000000800 */
[----:B------:R1:W-:Y:S06]  /*0370*/  MEMBAR.SC.CTA ;  /* 0x0000000000007992 */ /* 0x0003ec0000000000 */
[----:B-1----:R-:W2:Y:S01]  /*0380*/  LDG.E R13, desc[UR8][R4.64] ;  /* 0x00000008040d7981 */ /* 0x002ea2000c1e1900 */
[C---:B------:R-:W-:Y:S02]  /*0390*/  ISETP.NE.AND P0, PT, R8.reuse, RZ, PT ;  /* 0x000000ff0800720c */ /* 0x040fe40003f05270 */
[----:B------:R-:W-:-:S02]  /*03a0*/  ISETP.GT.U32.AND P1, PT, R8, 0xff, PT ;  /* 0x000000ff0800780c */ /* 0x000fc40003f24070 */
[----:B------:R-:W-:Y:S01]  /*03b0*/  LEA R15, R8, UR4, 0x2 ;  /* 0x00000004080f7c11 */ /* 0x000fe2000f8e10ff */
[----:B--2---:R-:W-:Y:S01]  /*03c0*/  IMAD R13, R13, 0x401, RZ ;  /* 0x000004010d0d7824 */ /* 0x004fe200078e02ff */
[----:B------:R1:W-:Y:S06]  /*03d0*/  MEMBAR.SC.CTA ;  /* 0x0000000000007992 */ /* 0x0003ec0000000000 */
[----:B-1----:R-:W-:Y:S04]  /*03e0*/  BSSY B0, `(.L_x_5) ;  /* 0x0000071000007945 */ /* 0x002fe80003800000 */
[----:B0-----:R-:W-:Y:S05]  /*03f0*/  @P0 BRA `(.L_x_6) ;  /* 0x0000000400bc0947 */ /* 0x001fea0003800000 */
[----:B------:R-:W0:Y:S01]  /*0400*/  S2UR UR5, SR_CTAID.X ;  /* 0x00000000000579c3 */ /* 0x000e220000002500 */
[----:B------:R-:W-:-:S07]  /*0410*/  SHF.R.S32.HI R0, RZ, 0x1f, R13 ;  /* 0x0000001fff007819 */ /* 0x000fce000001140d */
[----:B------:R-:W1:Y:S01]  /*0420*/  LDC.64 R2, c[0x0][0x390] ;  /* 0x0000e400ff027b82 */ /* 0x000e620000000a00 */
[----:B0-----:R-:W-:-:S06]  /*0430*/  UIMAD UR5, UR5, 0x280a, URZ ;  /* 0x0000280a050578a4 */ /* 0x001fcc000f8e02ff */
[----:B-1----:R-:W-:-:S04]  /*0440*/  IADD3 R2, P0, P2, R13, UR5, R2 ;  /* 0x000000050d027c10 */ /* 0x002fc8000fa1e002 */
[----:B------:R-:W-:Y:S02]  /*0450*/  IADD3 R2, P3, PT, R2, 0x10, RZ ;  /* 0x0000001002027810 */ /* 0x000fe40007f7e0ff */
[----:B------:R-:W-:Y:S01]  /*0460*/  IADD3.X R3, PT, PT, R0, R3, RZ, P0, P2 ;  /* 0x0000000300037210 */ /* 0x000fe200007e44ff */
[----:B------:R-:W-:-:S04]  /*0470*/  IMAD.MOV.U32 R0, RZ, RZ, RZ ;  /* 0x000000ffff007224 */ /* 0x000fc800078e00ff */
[----:B------:R-:W-:-:S07]  /*0480*/  IMAD.X R3, RZ, RZ, R3, P3 ;  /* 0x000000ffff037224 */ /* 0x000fce00018e0603 */
.L_x_7:
[----:B-1----:R-:W2:Y:S04]  /*0490*/  LDG.E.U8 R16, desc[UR8][R2.64+-0xf] ;  /* 0xfffff10802107981 */ /* 0x002ea8000c1e1100 */
[----:B------:R-:W3:Y:S04]  /*04a0*/  LDG.E.U8 R24, desc[UR8][R2.64+-0xe] ;  /* 0xfffff20802187981 */ /* 0x000ee8000c1e1100 */
[----:B------:R-:W4:Y:S04]  /*04b0*/  LDG.E.U8 R25, desc[UR8][R2.64+-0xd] ;  /* 0xfffff30802197981 */ /* 0x000f28000c1e1100 */
[----:B------:R-:W5:Y:S04]  /*04c0*/  LDG.E.U8 R26, desc[UR8][R2.64+-0xc] ;  /* 0xfffff408021a7981 */ /* 0x000f68000c1e1100 */
[----:B------:R-:W5:Y:S04]  /*04d0*/  LDG.E.U8 R17, desc[UR8][R2.64+-0xb] ;  /* 0xfffff50802117981 */ /* 0x000f68000c1e1100 */
[----:B------:R-:W5:Y:S04]  /*04e0*/  LDG.E.U8 R22, desc[UR8][R2.64+-0xa] ;  /* 0xfffff60802167981 */ /* 0x000f68000c1e1100 */
[----:B------:R-:W5:Y:S04]  /*04f0*/  LDG.E.U8 R21, desc[UR8][R2.64+-0x9] ;  /* 0xfffff70802157981 */ /* 0x000f68000c1e1100 */
[----:B------:R-:W5:Y:S04]  /*0500*/  LDG.E.U8 R19, desc[UR8][R2.64+-0x8] ;  /* 0xfffff80802137981 */ /* 0x000f68000c1e1100 */
[----:B------:R-:W5:Y:S04]  /*0510*/  LDG.E.U8 R20, desc[UR8][R2.64+-0x7] ;  /* 0xfffff90802147981 */ /* 0x000f68000c1e1100 */
[----:B------:R-:W5:Y:S01]  /*0520*/  LDG.E.U8 R18, desc[UR8][R2.64+-0x6] ;  /* 0xfffffa0802127981 */ /* 0x000f62000c1e1100 */
[----:B------:R-:W-:Y:S05]  /*0530*/  YIELD ;  /* 0x0000000000007946 */ /* 0x000fea0003800000 */
[----:B--2---:R-:W-:-:S02]  /*0540*/  LEA R23, R16, UR4, 0x2 ;  /* 0x0000000410177c11 */ /* 0x004fc4000f8e10ff */
[----:B------:R-:W2:Y:S01]  /*0550*/  LDG.E.U8 R16, desc[UR8][R2.64+-0x5] ;  /* 0xfffffb0802107981 */ /* 0x000ea2000c1e1100 */
[----:B---3--:R-:W-:-:S03]  /*0560*/  LEA R24, R24, UR4, 0x2 ;  /* 0x0000000418187c11 */ /* 0x008fc6000f8e10ff */
[----:B------:R0:W-:Y:S01]  /*0570*/  ATOMS.POPC.INC.32 RZ, [R23+URZ] ;  /* 0x0000000017ff7f8c */ /* 0x0001e2000d8000ff */
[----:B----4-:R-:W-:-:S03]  /*0580*/  LEA R25, R25, UR4, 0x2 ;  /* 0x0000000419197c11 */ /* 0x010fc6000f8e10ff */
[----:B------:R-:W-:Y:S01]  /*0590*/  ATOMS.POPC.INC.32 RZ, [R24+URZ] ;  /* 0x0000000018ff7f8c */ /* 0x000fe2000d8000ff */
[----:B-----5:R-:W-:-:S03]  /*05a0*/  LEA R27, R26, UR4, 0x2 ;  /* 0x000000041a1b7c11 */ /* 0x020fc6000f8e10ff */
[----:B------:R-:W-:Y:S01]  /*05b0*/  ATOMS.POPC.INC.32 RZ, [R25+URZ] ;  /* 0x0000000019ff7f8c */ /* 0x000fe2000d8000ff */
[----:B------:R-:W-:-:S03]  /*05c0*/  LEA R28, R17, UR4, 0x2 ;  /* 0x00000004111c7c11 */ /* 0x000fc6000f8e10ff */
[----:B------:R-:W3:Y:S01]  /*05d0*/  LDG.E.U8 R17, desc[UR8][R2.64+-0x4] ;  /* 0xfffffc0802117981 */ /* 0x000ee2000c1e1100 */
[----:B------:R-:W-:-:S03]  /*05e0*/  LEA R29, R22, UR4, 0x2 ;  /* 0x00000004161d7c11 */ /* 0x000fc6000f8e10ff */
[----:B------:R-:W4:Y:S01]  /*05f0*/  LDG.E.U8 R22, desc[UR8][R2.64+-0x3] ;  /* 0xfffffd0802167981 */ /* 0x000f22000c1e1100 */
[----:B------:R-:W-:-:S03]  /*0600*/  LEA R21, R21, UR4, 0x2 ;  /* 0x0000000415157c11 */ /* 0x000fc6000f8e10ff */
[----:B------:R1:W-:Y:S04]  /*0610*/  ATOMS.POPC.INC.32 RZ, [R27+URZ] ;  /* 0x000000001bff7f8c */ /* 0x0003e8000d8000ff */
[----:B0-----:R-:W5:Y:S01]  /*0620*/  LDG.E.U8 R23, desc[UR8][R2.64+-0x2] ;  /* 0xfffffe0802177981 */ /* 0x001f62000c1e1100 */
[----:B------:R-:W-:Y:S02]  /*0630*/  LEA R20, R20, UR4, 0x2 ;  /* 0x0000000414147c11 */ /* 0x000fe4000f8e10ff */
[----:B-1----:R-:W-:Y:S01]  /*0640*/  LEA R27, R19, UR4, 0x2 ;  /* 0x00000004131b7c11 */ /* 0x002fe2000f8e10ff */
[----:B------:R-:W5:Y:S04]  /*0650*/  LDG.E.U8 R24, desc[UR8][R2.64+-0x1] ;  /* 0xffffff0802187981 */ /* 0x000f68000c1e1100 */
[----:B------:R0:W-:Y:S04]  /*0660*/  ATOMS.POPC.INC.32 RZ, [R28+URZ] ;  /* 0x000000001cff7f8c */ /* 0x0001e8000d8000ff */
[----:B------:R-:W5:Y:S04]  /*0670*/  LDG.E.U8 R25, desc[UR8][R2.64] ;  /* 0x0000000802197981 */ /* 0x000f68000c1e1100 */
[----:B------:R-:W-:Y:S01]  /*0680*/  ATOMS.POPC.INC.32 RZ, [R29+URZ] ;  /* 0x000000001dff7f8c */ /* 0x000fe2000d8000ff */
[----:B0-----:R-:W-:-:S03]  /*0690*/  LEA R28, R18, UR4, 0x2 ;  /* 0x00000004121c7c11 */ /* 0x001fc6000f8e10ff */
[----:B------:R-:W5:Y:S04]  /*06a0*/  LDG.E.U8 R26, desc[UR8][R2.64+0x1] ;  /* 0x00000108021a7981 */ /* 0x000f68000c1e1100 */
[----:B------:R-:W-:Y:S04]  /*06b0*/  ATOMS.POPC.INC.32 RZ, [R21+URZ] ;  /* 0x0000000015ff7f8c */ /* 0x000fe8000d8000ff */
[----:B------:R-:W-:Y:S04]  /*06c0*/  ATOMS.POPC.INC.32 RZ, [R27+URZ] ;  /* 0x000000001bff7f8c */ /* 0x000fe8000d8000ff */
[----:B------:R-:W5:Y:S04]  /*06d0*/  LDG.E.U8 R18, desc[UR8][R2.64+0x2] ;  /* 0x0000020802127981 */ /* 0x000f68000c1e1100 */
[----:B------:R0:W-:Y:S04]  /*06e0*/  ATOMS.POPC.INC.32 RZ, [R20+URZ] ;  /* 0x0000000014ff7f8c */ /* 0x0001e8000d8000ff */
[----:B------:R-:W5:Y:S04]  /*06f0*/  LDG.E.U8 R19, desc[UR8][R2.64+0x3] ;  /* 0x0000030802137981 */ /* 0x000f68000c1e1100 */
[----:B0-----:R-:W5:Y:S04]  /*0700*/  LDG.E.U8 R20, desc[UR8][R2.64+0x4] ;  /* 0x0000040802147981 */ /* 0x001f68000c1e1100 */
[----:B------:R-:W5:Y:S04]  /*0710*/  LDG.E.U8 R21, desc[UR8][R2.64+0x5] ;  /* 0x0000050802157981 */ /* 0x000f68000c1e1100 */
[----:B------:R-:W-:Y:S01]  /*0720*/  ATOMS.POPC.INC.32 RZ, [R28+URZ] ;  /* 0x000000001cff7f8c */ /* 0x000fe2000d8000ff */
[----:B--2---:R-:W-:-:S05]  /*0730*/  LEA R16, R16, UR4, 0x2 ;  /* 0x0000000410107c11 */ /* 0x004fca000f8e10ff */
[----:B------:R0:W-:Y:S04]  /*0740*/  ATOMS.POPC.INC.32 RZ, [R16+URZ] ;  /* 0x0000000010ff7f8c */ /* 0x0001e8000d8000ff */
[----:B0-----:R-:W2:Y:S01]  /*0750*/  LDG.E.U8 R16, desc[UR8][R2.64+0xa] ;  /* 0x00000a0802107981 */ /* 0x001ea2000c1e1100 */
[----:B---3--:R-:W-:-:S03]  /*0760*/  LEA R29, R17, UR4, 0x2 ;  /* 0x00000004111d7c11 */ /* 0x008fc6000f8e10ff */
[----:B------:R-:W3:Y:S01]  /*0770*/  LDG.E.U8 R17, desc[UR8][R2.64+0x6] ;  /* 0x0000060802117981 */ /* 0x000ee2000c1e1100 */
[----:B----4-:R-:W-:-:S03]  /*0780*/  LEA R27, R22, UR4, 0x2 ;  /* 0x00000004161b7c11 */ /* 0x010fc6000f8e10ff */
[----:B------:R-:W-:Y:S04]  /*0790*/  ATOMS.POPC.INC.32 RZ, [R29+URZ] ;  /* 0x000000001dff7f8c */ /* 0x000fe8000d8000ff */
[----:B------:R-:W-:Y:S01]  /*07a0*/  ATOMS.POPC.INC.32 RZ, [R27+URZ] ;  /* 0x000000001bff7f8c */ /* 0x000fe2000d8000ff */
[----:B-----5:R-:W-:-:S03]  /*07b0*/  LEA R23, R23, UR4, 0x2 ;  /* 0x0000000417177c11 */ /* 0x020fc6000f8e10ff */
[----:B------:R-:W4:Y:S01]  /*07c0*/  LDG.E.U8 R22, desc[UR8][R2.64+0x7] ;  /* 0x0000070802167981 */ /* 0x000f22000c1e1100 */
[----:B------:R-:W-:-:S03]  /*07d0*/  LEA R28, R24, UR4, 0x2 ;  /* 0x00000004181c7c11 */ /* 0x000fc6000f8e10ff */
[----:B------:R0:W-:Y:S04]  /*07e0*/  ATOMS.POPC.INC.32 RZ, [R23+URZ] ;  /* 0x0000000017ff7f8c */ /* 0x0001e8000d8000ff */
[----:B------:R-:W-:Y:S01]  /*07f0*/  ATOMS.POPC.INC.32 RZ, [R28+URZ] ;  /* 0x000000001cff7f8c */ /* 0x000fe2000d8000ff */
[----:B------:R-:W-:-:S03]  /*0800*/  LEA R25, R25, UR4, 0x2 ;  /* 0x0000000419197c11 */ /* 0x000fc6000f8e10ff */
[----:B0-----:R-:W5:Y:S04]  /*0810*/  LDG.E.U8 R23, desc[UR8][R2.64+0x8] ;  /* 0x0000080802177981 */ /* 0x001f68000c1e1100 */
[----:B------:R-:W5:Y:S01]  /*0820*/  LDG.E.U8 R24, desc[UR8][R2.64+0x9] ;  /* 0x0000090802187981 */ /* 0x000f62000c1e1100 */
[----:B------:R-:W-:-:S03]  /*0830*/  LEA R26, R26, UR4, 0x2 ;  /* 0x000000041a1a7c11 */ /* 0x000fc6000f8e10ff */
[----:B------:R0:W-:Y:S04]  /*0840*/  ATOMS.POPC.INC.32 RZ, [R25+URZ] ;  /* 0x0000000019ff7f8c */ /* 0x0001e8000d8000ff */
[----:B------:R1:W-:Y:S04]  /*0850*/  ATOMS.POPC.INC.32 RZ, [R26+URZ] ;  /* 0x000000001aff7f8c */ /* 0x0003e8000d8000ff */
[----:B0-----:R-:W5:Y:S01]  /*0860*/  LDG.E.U8 R25, desc[UR8][R2.64+0xe] ;  /* 0x00000e0802197981 */ /* 0x001f62000c1e1100 */
[----:B------:R-:W-:-:S03]  /*0870*/  LEA R27, R18, UR4, 0x2 ;  /* 0x00000004121b7c11 */ /* 0x000fc6000f8e10ff */
[----:B-1----:R-:W5:Y:S04]  /*0880*/  LDG.E.U8 R26, desc[UR8][R2.64+0xc] ;  /* 0x00000c08021a7981 */ /* 0x002f68000c1e1100 */
[----:B------:R-:W5:Y:S01]  /*0890*/  LDG.E.U8 R18, desc[UR8][R2.64+0xb] ;  /* 0x00000b0802127981 */ /* 0x000f62000c1e1100 */
[----:B------:R-:W-:-:S03]  /*08a0*/  LEA R29, R19, UR4, 0x2 ;  /* 0x00000004131d7c11 */ /* 0x000fc6000f8e10ff */
[----:B------:R-:W-:Y:S01]  /*08b0*/  ATOMS.POPC.INC.32 RZ, [R27+URZ] ;  /* 0x000000001bff7f8c */ /* 0x000fe2000d8000ff */
[----:B------:R-:W-:-:S03]  /*08c0*/  LEA R20, R20, UR4, 0x2 ;  /* 0x0000000414147c11 */ /* 0x000fc6000f8e10ff */
[----:B------:R-:W5:Y:S01]  /*08d0*/  LDG.E.U8 R19, desc[UR8][R2.64+0xd] ;  /* 0x00000d0802137981 */ /* 0x000f62000c1e1100 */
[----:B------:R-:W-:-:S03]  /*08e0*/  LEA R28, R21, UR4, 0x2 ;  /* 0x00000004151c7c11 */ /* 0x000fc6000f8e10ff */
[----:B------:R-:W-:Y:S04]  /*08f0*/  ATOMS.POPC.INC.32 RZ, [R29+URZ] ;  /* 0x000000001dff7f8c */ /* 0x000fe8000d8000ff */
[----:B------:R0:W-:Y:S04]  /*0900*/  ATOMS.POPC.INC.32 RZ, [R20+URZ] ;  /* 0x0000000014ff7f8c */ /* 0x0001e8000d8000ff */
[----:B------:R-:W5:Y:S04]  /*0910*/  LDG.E.U8 R21, desc[UR8][R2.64+0xf] ;  /* 0x00000f0802157981 */ /* 0x000f68000c1e1100 */
[----:B0-----:R0:W5:Y:S01]  /*0920*/  LDG.E.U8 R20, desc[UR8][R2.64+0x10] ;  /* 0x0000100802147981 */ /* 0x001162000c1e1100 */
[----:B------:R-:W-:-:S03]  /*0930*/  VIADD R0, R0, 0x20 ;  /* 0x0000002000007836 */ /* 0x000fc60000000000 */
[----:B------:R1:W-:Y:S02]  /*0940*/  ATOMS.POPC.INC.32 RZ, [R28+URZ] ;  /* 0x000000001cff7f8c */ /* 0x0003e4000d8000ff */
[----:B------:R-:W-:Y:S02]  /*0950*/  ISETP.NE.AND P0, PT, R0, 0x400, PT ;  /* 0x000004000000780c */ /* 0x000fe40003f05270 */
[----:B0-----:R-:W-:-:S05]  /*0960*/  IADD3 R2, P2, PT, R2, 0x20, RZ ;  /* 0x0000002002027810 */ /* 0x001fca0007f5e0ff */
[----:B------:R-:W-:Y:S01]  /*0970*/  IMAD.X R3, RZ, RZ, R3, P2 ;  /* 0x000000ffff037224 */ /* 0x000fe200010e0603 */
[----:B--2---:R-:W-:Y:S02]  /*0980*/  LEA R16, R16, UR4, 0x2 ;  /* 0x0000000410107c11 */ /* 0x004fe4000f8e10ff */
[----:B---3--:R-:W-:-:S05]  /*0990*/  LEA R17, R17, UR4, 0x2 ;  /* 0x0000000411117c11 */ /* 0x008fca000f8e10ff */
[----:B------:R1:W-:Y:S01]  /*09a0*/  ATOMS.POPC.INC.32 RZ, [R17+URZ] ;  /* 0x0000000011ff7f8c */ /* 0x0003e2000d8000ff */
[----:B----4-:R-:W-:-:S05]  /*09b0*/  LEA R22, R22, UR4, 0x2 ;  /* 0x0000000416167c11 */ /* 0x010fca000f8e10ff */
[----:B------:R1:W-:Y:S01]  /*09c0*/  ATOMS.POPC.INC.32 RZ, [R22+URZ] ;  /* 0x0000000016ff7f8c */ /* 0x0003e2000d8000ff */
[----:B-----5:R-:W-:Y:S02]  /*09d0*/  LEA R23, R23, UR4, 0x2 ;  /* 0x0000000417177c11 */ /* 0x020fe4000f8e10ff */
[----:B------:R-:W-:-:S03]  /*09e0*/  LEA R24, R24, UR4, 0x2 ;  /* 0x0000000418187c11 */ /* 0x000fc6000f8e10ff */
[----:B------:R1:W-:Y:S04]  /*09f0*/  ATOMS.POPC.INC.32 RZ, [R23+URZ] ;  /* 0x0000000017ff7f8c */ /* 0x0003e8000d8000ff */
[----:B------:R1:W-:Y:S04]  /*0a00*/  ATOMS.POPC.INC.32 RZ, [R24+URZ] ;  /* 0x0000000018ff7f8c */ /* 0x0003e8000d8000ff */
[----:B------:R1:W-:Y:S01]  /*0a10*/  ATOMS.POPC.INC.32 RZ, [R16+URZ] ;  /* 0x0000000010ff7f8c */ /* 0x0003e2000d8000ff */
[----:B------:R-:W-:Y:S02]  /*0a20*/  LEA R25, R25, UR4, 0x2 ;  /* 0x0000000419197c11 */ /* 0x000fe4000f8e10ff */
[----:B------:R-:W-:-:S02]  /*0a30*/  LEA R26, R26, UR4, 0x2 ;  /* 0x000000041a1a7c11 */ /* 0x000fc4000f8e10ff */
[----:B------:R-:W-:-:S05]  /*0a40*/  LEA R18, R18, UR4, 0x2 ;  /* 0x0000000412127c11 */ /* 0x000fca000f8e10ff */
[----:B------:R1:W-:Y:S01]  /*0a50*/  ATOMS.POPC.INC.32 RZ, [R18+URZ] ;  /* 0x0000000012ff7f8c */ /* 0x0003e2000d8000ff */
[----:B------:R-:W-:-:S03]  /*0a60*/  LEA R19, R19, UR4, 0x2 ;  /* 0x0000000413137c11 */ /* 0x000fc6000f8e10ff */
[----:B------:R1:W-:Y:S04]  /*0a70*/  ATOMS.POPC.INC.32 RZ, [R26+URZ] ;  /* 0x000000001aff7f8c */ /* 0x0003e8000d8000ff */
[----:B------:R1:W-:Y:S04]  /*0a80*/  ATOMS.POPC.INC.32 RZ, [R19+URZ] ;  /* 0x0000000013ff7f8c */ /* 0x0003e8000d8000ff */
[----:B------:R1:W-:Y:S01]  /*0a90*/  ATOMS.POPC.INC.32 RZ, [R25+URZ] ;  /* 0x0000000019ff7f8c */ /* 0x0003e2000d8000ff */
[----:B------:R-:W-:Y:S02]  /*0aa0*/  LEA R21, R21, UR4, 0x2 ;  /* 0x0000000415157c11 */ /* 0x000fe4000f8e10ff */
[----:B------:R-:W-:-:S03]  /*0ab0*/  LEA R20, R20, UR4, 0x2 ;  /* 0x0000000414147c11 */ /* 0x000fc6000f8e10ff */
[----:B------:R1:W-:Y:S04]  /*0ac0*/  ATOMS.POPC.INC.32 RZ, [R21+URZ] ;  /* 0x0000000015ff7f8c */ /* 0x0003e8000d8000ff */
[----:B------:R1:W-:Y:S01]  /*0ad0*/  ATOMS.POPC.INC.32 RZ, [R20+URZ] ;  /* 0x0000000014ff7f8c */ /* 0x0003e2000d8000ff */
[----:B------:R-:W-:Y:S05]  /*0ae0*/  @P0 BRA `(.L_x_7) ;  /* 0xfffffff800680947 */ /* 0x000fea000383ffff */
.L_x_6:
[----:B------:R-:W-:Y:S05]  /*0af0*/  BSYNC B0 ;  /* 0x0000000000007941 */ /* 0x000fea0003800000 */
.L_x_5:
[----:B------:R-:W-:Y:S01]  /*0b00*/  UISETP.GE.U32.AND UP0, UPT, UR7, 0x2, UPT ;  /* 0x000000020700788c */ /* 0x000fe2000bf06070 */
[----:B------:R0:W-:Y:S08]  /*0b10*/  MEMBAR.SC.CTA ;  /* 0x0000000000007992 */ /* 0x0001f00000000000 */
[----:B0-----:R-:W-:Y:S05]  /*0b20*/  BRA.U !UP0, `(.L_x_8) ;  /* 0x00000001083c7547 */ /* 0x001fea000b800000 */
[----:B------:R-:W-:-:S07]  /*0b30*/  IMAD.MOV.U32 R3, RZ, RZ, 0x1 ;  /* 0x00000001ff037424 */ /* 0x000fce00078e00ff */
.L_x_9:
[C---:B------:R-:W-:Y:S01]  /*0b40*/  ISETP.GE.U32.AND P0, PT, R8.reuse, R3, PT ;  /* 0x000000030800720c */ /* 0x040fe20003f06070 */
[----:B------:R-:W-:Y:S05]  /*0b50*/  WARPSYNC.ALL ;  /* 0x0000000000007948 */ /* 0x000fea0003800000 */
[----:B------:R-:W-:-:S13]  /*0b60*/  ISETP.LT.U32.AND P0, PT, R8, 0x100, P0 ;  /* 0x000001000800780c */ /* 0x000fda0000701070 */
[----:B------:R-:W-:Y:S02]  /*0b70*/  @P0 IMAD.IADD R0, R8, 0x1, -R3 ;  /* 0x0000000108000824 */ /* 0x000fe400078e0a03 */
[----:B------:R-:W-:-:S03]  /*0b80*/  IMAD.SHL.U32 R3, R3, 0x2, RZ ;  /* 0x0000000203037824 */ /* 0x000fc600078e00ff */
[----:B------:R-:W-:-:S05]  /*0b90*/  @P0 LEA R0, R0, UR4, 0x2 ;  /* 0x0000000400000c11 */ /* 0x000fca000f8e10ff */
[----:B------:R-:W-:Y:S01]  /*0ba0*/  @P0 LDS R12, [R0] ;  /* 0x00000000000c0984 */ /* 0x000fe20000000800 */
[----:B------:R-:W-:Y:S06]  /*0bb0*/  BAR.SYNC.DEFER_BLOCKING 0x0 ;  /* 0x0000000000007b1d */ /* 0x000fec0000010000 */
[----:B-1----:R-:W0:Y:S02]  /*0bc0*/  @P0 LDS R17, [R15] ;  /* 0x000000000f110984 */ /* 0x002e240000000800 */
[----:B0-----:R-:W-:-:S05]  /*0bd0*/  @P0 IMAD.IADD R2, R12, 0x1, R17 ;  /* 0x000000010c020824 */ /* 0x001fca00078e0211 */
[----:B------:R0:W-:Y:S01]  /*0be0*/  @P0 STS [R15], R2 ;  /* 0x000000020f000388 */ /* 0x0001e20000000800 */
[----:B------:R-:W-:Y:S01]  /*0bf0*/  BAR.SYNC.DEFER_BLOCKING 0x0 ;  /* 0x0000000000007b1d */ /* 0x000fe20000010000 */
[----:B------:R-:W-:-:S13]  /*0c00*/  ISETP.GE.U32.AND P0, PT, R3, UR6, PT ;  /* 0x0000000603007c0c */ /* 0x000fda000bf06070 */
[----:B0-----:R-:W-:Y:S05]  /*0c10*/  @!P0 BRA `(.L_x_9) ;  /* 0xfffffffc00c88947 */ /* 0x001fea000383ffff */
.L_x_8:
[----:B------:R0:W-:Y:S06]  /*0c20*/  MEMBAR.SC.CTA ;  /* 0x0000000000007992 */ /* 0x0001ec0000000000 */
[----:B0-----:R-:W0:Y:S01]  /*0c30*/  @!P1 LDS R0, [R15] ;  /* 0x000000000f009984 */ /* 0x001e220000000800 */
[----:B------:R-:W-:-:S05]  /*0c40*/  VIADD R2, R8, 0xffffffff ;  /* 0xffffffff08027836 */ /* 0x000fca0000000000 */
[----:B------:R-:W-:Y:S01]  /*0c50*/  ISETP.GT.U32.AND P0, PT, R2, 0xfe, PT ;  /* 0x000000fe0200780c */ /* 0x000fe20003f04070 */
[----:B0-----:R0:W-:Y:S01]  /*0c60*/  @!P1 STS [R11], R0 ;  /* 0x000000000b009388 */ /* 0x0011e20000000800 */
[----:B------:R2:W-:Y:S11]  /*0c70*/  MEMBAR.SC.CTA ;  /* 0x0000000000007992 */ /* 0x0005f60000000000 */
[----:B--2---:R-:W2:Y:S01]  /*0c80*/  @!P0 LDS R14, [R11+-0x4] ;  /* 0xfffffc000b0e8984 */ /* 0x004ea20000000800 */
[C---:B0-----:R-:W-:Y:S01]  /*0c90*/  VIADD R0, R8.reuse, 0xffffff00 ;  /* 0xffffff0008007836 */ /* 0x041fe20000000000 */
[----:B------:R-:W-:Y:S05]  /*0ca0*/  WARPSYNC.ALL ;  /* 0x0000000000007948 */ /* 0x000fea0003800000 */
[----:B------:R-:W-:Y:S01]  /*0cb0*/  VIADD R2, R8, 0xfffffffe ;  /* 0xfffffffe08027836 */ /* 0x000fe20000000000 */
[----:B------:R-:W-:Y:S01]  /*0cc0*/  BSSY.RECONVERGENT B0, `(.L_x_10) ;  /* 0x000000b000007945 */ /* 0x000fe20003800200 */
[----:B------:R-:W-:Y:S03]  /*0cd0*/  BAR.SYNC.DEFER_BLOCKING 0x0 ;  /* 0x0000000000007b1d */ /* 0x000fe60000010000 */
[----:B------:R-:W-:-:S02]  /*0ce0*/  ISETP.GT.U32.AND P2, PT, R2, 0xfd, PT ;  /* 0x000000fd0200780c */ /* 0x000fc40003f44070 */
[----:B--2---:R-:W-:-:S04]  /*0cf0*/  ISETP.NE.AND P0, PT, R14, RZ, PT ;  /* 0x000000ff0e00720c */ /* 0x004fc80003f05270 */
[----:B------:R-:W-:-:S13]  /*0d00*/  ISETP.LT.U32.OR P0, PT, R0, -0xff, !P0 ;  /* 0xffffff010000780c */ /* 0x000fda0004701470 */
[----:B------:R-:W-:Y:S05]  /*0d10*/  @P0 BRA `(.L_x_11) ;  /* 0x0000000000140947 */ /* 0x000fea0003800000 */
[----:B------:R-:W0:Y:S02]  /*0d20*/  LDS R3, [R11] ;  /* 0x000000000b037984 */ /* 0x000e240000000800 */
[----:B0-----:R-:W-:-:S13]  /*0d30*/  ISETP.NE.AND P0, PT, R3, RZ, PT ;  /* 0x000000ff0300720c */ /* 0x001fda0003f05270 */
[----:B------:R-:W-:Y:S01]  /*0d40*/  @P0 VIMNMX R2, PT, PT, R14, R3, PT ;  /* 0x000000030e020248 */ /* 0x000fe20003fe0100 */
[----:B------:R0:W-:Y:S04]  /*0d50*/  @!P0 STS [R11], R14 ;  /* 0x0000000e0b008388 */ /* 0x0001e80000000800 */
[----:B------:R0:W-:Y:S02]  /*0d60*/  @P0 STS [R11], R2 ;  /* 0x000000020b000388 */ /* 0x0001e40000000800 */
.L_x_11:
[----:B------:R-:W-:Y:S05]  /*0d70*/  BSYNC.RECONVERGENT B0 ;  /* 0x0000000000007941 */ /* 0x000fea0003800200 */
.L_x_10:
[----:B------:R-:W-:Y:S01]  /*0d80*/  BAR.SYNC.DEFER_BLOCKING 0x0 ;  /* 0x0000000000007b1d */ /* 0x000fe20000010000 */
[----:B0-----:R-:W-:-:S05]  /*0d90*/  VIADD R2, R8, 0xfffffffc ;  /* 0xfffffffc08027836 */ /* 0x001fca0000000000 */
[----:B------:R-:W-:Y:S01]  /*0da0*/  BSSY.RECONVERGENT B0, `(.L_x_12) ;  /* 0x000000c000007945 */ /* 0x000fe20003800200 */
[----:B------:R-:W0:Y:S01]  /*0db0*/  @!P2 LDS R14, [R11+-0x8] ;  /* 0xfffff8000b0ea984 */ /* 0x000e220000000800 */
[----:B------:R-:W-:Y:S01]  /*0dc0*/  BAR.SYNC.DEFER_BLOCKING 0x0 ;  /* 0x0000000000007b1d */ /* 0x000fe20000010000 */
[----:B------:R-:W-:Y:S02]  /*0dd0*/  ISETP.GT.U32.AND P2, PT, R2, 0xfb, PT ;  /* 0x000000fb0200780c */ /* 0x000fe40003f44070 */
[----:B0-----:R-:W-:-:S04]  /*0de0*/  ISETP.NE.AND P0, PT, R14, RZ, PT ;  /* 0x000000ff0e00720c */ /* 0x001fc80003f05270 */
[----:B------:R-:W-:-:S13]  /*0df0*/  ISETP.LT.U32.OR P0, PT, R0, -0xfe, !P0 ;  /* 0xffffff020000780c */ /* 0x000fda0004701470 */
[----:B------:R-:W-:Y:S05]  /*0e00*/  @P0 BRA `(.L_x_13) ;  /* 0x0000000000140947 */ /* 0x000fea0003800000 */
[----:B------:R-:W0:Y:S02]  /*0e10*/  LDS R3, [R11] ;  /* 0x000000000b037984 */ /* 0x000e240000000800 */
[----:B0-----:R-:W-:-:S13]  /*0e20*/  ISETP.NE.AND P0, PT, R3, RZ, PT ;  /* 0x000000ff0300720c */ /* 0x001fda0003f05270 */
[----:B------:R-:W-:-:S05]  /*0e30*/  @P0 VIMNMX R2, PT, PT, R14, R3, PT ;  /* 0x000000030e020248 */ /* 0x000fca0003fe0100 */
[----:B------:R0:W-:Y:S04]  /*0e40*/  @P0 STS [R11], R2 ;  /* 0x000000020b000388 */ /* 0x0001e80000000800 */
[----:B------:R0:W-:Y:S02]  /*0e50*/  @!P0 STS [R11], R14 ;  /* 0x0000000e0b008388 */ /* 0x0001e40000000800 */
.L_x_13:
[----:B------:R-:W-:Y:S05]  /*0e60*/  BSYNC.RECONVERGENT B0 ;  /* 0x0000000000007941 */ /* 0x000fea0003800200 */
.L_x_12:
        /* <DEDUP_REMOVED lines=14> */
.L_x_15:
[----:B------:R-:W-:Y:S05]  /*0f50*/  BSYNC.RECONVERGENT B0 ;  /* 0x0000000000007941 */ /* 0x000fea0003800200 */
.L_x_14:
        /* <DEDUP_REMOVED lines=14> */
.L_x_17:
[----:B------:R-:W-:Y:S05]  /*1040*/  BSYNC.RECONVERGENT B0 ;  /* 0x0000000000007941 */ /* 0x000fea0003800200 */
.L_x_16:
        /* <DEDUP_REMOVED lines=14> */
.L_x_19:
[----:B------:R-:W-:Y:S05]  /*1130*/  BSYNC.RECONVERGENT B0 ;  /* 0x0000000000007941 */ /* 0x000fea0003800200 */
.L_x_18:
        /* <DEDUP_REMOVED lines=14> */
.L_x_21:
[----:B------:R-:W-:Y:S05]  /*1220*/  BSYNC.RECONVERGENT B0 ;  /* 0x0000000000007941 */ /* 0x000fea0003800200 */
.L_x_20:
[----:B------:R-:W-:Y:S01]  /*1230*/  BAR.SYNC.DEFER_BLOCKING 0x0 ;  /* 0x0000000000007b1d */ /* 0x000fe20000010000 */
[----:B0-----:R-:W-:-:S05]  /*1240*/  LOP3.LUT R2, R8, 0x380, RZ, 0xc0, !PT ;  /* 0x0000038008027812 */ /* 0x001fca00078ec0ff */
[----:B------:R-:W-:Y:S01]  /*1250*/  BSSY.RECONVERGENT B0, `(.L_x_22) ;  /* 0x000000c000007945 */ /* 0x000fe20003800200 */
[----:B------:R-:W0:Y:S01]  /*1260*/  @!P2 LDS R14, [R11+-0x100] ;  /* 0xffff00000b0ea984 */ /* 0x000e220000000800 */
[----:B------:R-:W-:Y:S01]  /*1270*/  BAR.SYNC.DEFER_BLOCKING 0x0 ;  /* 0x0000000000007b1d */ /* 0x000fe20000010000 */
[----:B------:R-:W-:Y:S02]  /*1280*/  ISETP.NE.AND P2, PT, R2, 0x80, PT ;  /* 0x000000800200780c */ /* 0x000fe40003f45270 */
        /* <DEDUP_REMOVED lines=8> */
.L_x_23:
[----:B------:R-:W-:Y:S05]  /*1310*/  BSYNC.RECONVERGENT B0 ;  /* 0x0000000000007941 */ /* 0x000fea0003800200 */
.L_x_22:
[----:B------:R-:W-:Y:S06]  /*1320*/  BAR.SYNC.DEFER_BLOCKING 0x0 ;  /* 0x0000000000007b1d */ /* 0x000fec0000010000 */
[----:B------:R-:W-:Y:S01]  /*1330*/  BSSY.RECONVERGENT B0, `(.L_x_24) ;  /* 0x000000b000007945 */ /* 0x000fe20003800200 */
[----:B0-----:R-:W0:Y:S01]  /*1340*/  @!P2 LDS R14, [R11+-0x200] ;  /* 0xfffe00000b0ea984 */ /* 0x001e220000000800 */
[----:B------:R-:W-:Y:S01]  /*1350*/  BAR.SYNC.DEFER_BLOCKING 0x0 ;  /* 0x0000000000007b1d */ /* 0x000fe20000010000 */
[----:B0-----:R-:W-:-:S04]  /*1360*/  ISETP.NE.AND P0, PT, R14, RZ, PT ;  /* 0x000000ff0e00720c */ /* 0x001fc80003f05270 */
[----:B------:R-:W-:-:S13]  /*1370*/  ISETP.NE.OR P0, PT, R2, 0x80, !P0 ;  /* 0x000000800200780c */ /* 0x000fda0004705670 */
[----:B------:R-:W-:Y:S05]  /*1380*/  @P0 BRA `(.L_x_25) ;  /* 0x0000000000140947 */ /* 0x000fea0003800000 */
[----:B------:R-:W0:Y:S02]  /*1390*/  LDS R3, [R11] ;  /* 0x000000000b037984 */ /* 0x000e240000000800 */
[----:B0-----:R-:W-:-:S13]  /*13a0*/  ISETP.NE.AND P0, PT, R3, RZ, PT ;  /* 0x000000ff0300720c */ /* 0x001fda0003f05270 */
[----:B------:R-:W-:-:S05]  /*13b0*/  @P0 VIMNMX R0, PT, PT, R14, R3, PT ;  /* 0x000000030e000248 */ /* 0x000fca0003fe0100 */
[----:B------:R0:W-:Y:S04]  /*13c0*/  @P0 STS [R11], R0 ;  /* 0x000000000b000388 */ /* 0x0001e80000000800 */
[----:B------:R0:W-:Y:S02]  /*13d0*/  @!P0 STS [R11], R14 ;  /* 0x0000000e0b008388 */ /* 0x0001e40000000800 */
.L_x_25:
[----:B------:R-:W-:Y:S05]  /*13e0*/  BSYNC.RECONVERGENT B0 ;  /* 0x0000000000007941 */ /* 0x000fea0003800200 */
.L_x_24:
[----:B------:R-:W2:Y:S08]  /*13f0*/  S2UR UR5, SR_CgaCtaId ;  /* 0x00000000000579c3 */ /* 0x000eb00000008800 */
[----:B------:R-:W-:Y:S06]  /*1400*/  BAR.SYNC.DEFER_BLOCKING 0x0 ;  /* 0x0000000000007b1d */ /* 0x000fec0000010000 */
[----:B------:R-:W-:-:S02]  /*1410*/  UMOV UR4, 0x400 ;  /* 0x0000040000047882 */ /* 0x000fc40000000000 */
[----:B-1----:R-:W-:Y:S02]  /*1420*/  IMAD.U32 R16, RZ, RZ, UR4 ;  /* 0x00000004ff107e24 */ /* 0x002fe4000f8e00ff */
[----:B--2---:R-:W-:-:S05]  /*1430*/  IMAD.U32 R17, RZ, RZ, UR5 ;  /* 0x00000005ff117e24 */ /* 0x004fca000f8e00ff */
[----:B0-----:R-:W-:-:S06]  /*1440*/  LEA R0, R17, R16, 0x18 ;  /* 0x0000001011007211 */ /* 0x001fcc00078ec0ff */
[----:B------:R-:W0:Y:S01]  /*1450*/  LDS R0, [R0+0x7fc] ;  /* 0x0007fc0000007984 */ /* 0x000e220000000800 */
[----:B------:R1:W-:Y:S06]  /*1460*/  MEMBAR.SC.CTA ;  /* 0x0000000000007992 */ /* 0x0003ec0000000000 */
[----:B-1----:R-:W-:Y:S04]  /*1470*/  BSSY.RECONVERGENT B0, `(.L_x_26) ;  /* 0x000001e000007945 */ /* 0x002fe80003800200 */
[----:B------:R-:W-:Y:S05]  /*1480*/  @P1 BRA `(.L_x_27) ;  /* 0x0000000000701947 */ /* 0x000fea0003800000 */
[----:B------:R-:W1:Y:S01]  /*1490*/  LDS R15, [R15] ;  /* 0x000000000f0f7984 */ /* 0x000e620000000800 */
[----:B0-----:R-:W-:Y:S01]  /*14a0*/  IADD3 R3, PT, PT, -R0, 0x400, RZ ;  /* 0x0000040000037810 */ /* 0x001fe20007ffe1ff */
[----:B------:R-:W-:Y:S03]  /*14b0*/  BSSY.RECONVERGENT B1, `(.L_x_28) ;  /* 0x000000f000017945 */ /* 0x000fe60003800200 */
[----:B------:R-:W-:-:S04]  /*14c0*/  I2FP.F32.S32 R3, R3 ;  /* 0x0000000300037245 */ /* 0x000fc80000201400 */
[----:B------:R-:W0:Y:S02]  /*14d0*/  MUFU.RCP R2, R3 ;  /* 0x0000000300027308 */ /* 0x000e240000001000 */
[----:B0-----:R-:W-:-:S04]  /*14e0*/  FFMA R17, -R3, R2, 1 ;  /* 0x3f80000003117423 */ /* 0x001fc80000000102 */
[----:B------:R-:W-:Y:S01]  /*14f0*/  FFMA R17, R2, R17, R2 ;  /* 0x0000001102117223 */ /* 0x000fe20000000002 */
[----:B-1----:R-:W-:-:S05]  /*1500*/  IMAD.IADD R0, R15, 0x1, -R0 ;  /* 0x000000010f007824 */ /* 0x002fca00078e0a00 */
[----:B------:R-:W-:-:S04]  /*1510*/  I2FP.F32.S32 R0, R0 ;  /* 0x0000000000007245 */ /* 0x000fc80000201400 */
[----:B------:R-:W0:Y:S01]  /*1520*/  FCHK P0, R0, R3 ;  /* 0x0000000300007302 */ /* 0x000e220000000000 */
[----:B------:R-:W-:-:S04]  /*1530*/  FFMA R2, R0, R17, RZ ;  /* 0x0000001100027223 */ /* 0x000fc800000000ff */
[----:B------:R-:W-:-:S04]  /*1540*/  FFMA R16, -R3, R2, R0 ;  /* 0x0000000203107223 */ /* 0x000fc80000000100 */
[----:B------:R-:W-:Y:S01]  /*1550*/  FFMA R2, R17, R16, R2 ;  /* 0x0000001011027223 */ /* 0x000fe20000000002 */
[----:B0-----:R-:W-:Y:S06]  /*1560*/  @!P0 BRA `(.L_x_29) ;  /* 0x00000000000c8947 */ /* 0x001fec0003800000 */
[----:B------:R-:W-:-:S07]  /*1570*/  MOV R2, 0x1590 ;  /* 0x0000159000027802 */ /* 0x000fce0000000f00 */
[----:B------:R-:W-:Y:S05]  /*1580*/  CALL.REL.NOINC `($__internal_0_$__cuda_sm3x_div_rn_noftz_f32_slowpath) ;  /* 0x0000000800147944 */ /* 0x000fea0003c00000 */
[----:B------:R-:W-:-:S07]  /*1590*/  IMAD.MOV.U32 R2, RZ, RZ, R0 ;  /* 0x000000ffff027224 */ /* 0x000fce00078e0000 */
.L_x_29:
[----:B------:R-:W-:Y:S05]  /*15a0*/  BSYNC.RECONVERGENT B1 ;  /* 0x0000000000017941 */ /* 0x000fea0003800200 */
.L_x_28:
[----:B------:R-:W0:Y:S01]  /*15b0*/  S2UR UR5, SR_CgaCtaId ;  /* 0x00000000000579c3 */ /* 0x000e220000008800 */
[----:B------:R-:W-:Y:S01]  /*15c0*/  FMUL R2, R2, 255 ;  /* 0x437f000002027820 */ /* 0x000fe20000400000 */
[----:B------:R-:W-:Y:S02]  /*15d0*/  UMOV UR4, 0x400 ;  /* 0x0000040000047882 */ /* 0x000fe40000000000 */
[----:B------:R-:W-:-:S03]  /*15e0*/  IMAD.U32 R16, RZ, RZ, UR4 ;  /* 0x00000004ff107e24 */ /* 0x000fc6000f8e00ff */
[----:B------:R-:W1:Y:S01]  /*15f0*/  F2I.TRUNC.NTZ R2, R2 ;  /* 0x0000000200027305 */ /* 0x000e62000020f100 */
[----:B------:R-:W-:Y:S02]  /*1600*/  VIADD R0, R16, 0x800 ;  /* 0x0000080010007836 */ /* 0x000fe40000000000 */
[----:B0-----:R-:W-:-:S05]  /*1610*/  IMAD.U32 R17, RZ, RZ, UR5 ;  /* 0x00000005ff117e24 */ /* 0x001fca000f8e00ff */
[----:B------:R-:W-:-:S05]  /*1620*/  LEA R3, R17, R0, 0x18 ;  /* 0x0000000011037211 */ /* 0x000fca00078ec0ff */
[----:B------:R-:W-:-:S05]  /*1630*/  IMAD.IADD R3, R3, 0x1, R8 ;  /* 0x0000000103037824 */ /* 0x000fca00078e0208 */
[----:B-1----:R1:W-:Y:S02]  /*1640*/  STS.U8 [R3], R2 ;  /* 0x0000000203007388 */ /* 0x0023e40000000000 */
.L_x_27:
[----:B------:R-:W-:Y:S05]  /*1650*/  BSYNC.RECONVERGENT B0 ;  /* 0x0000000000007941 */ /* 0x000fea0003800200 */
.L_x_26:
[----:B------:R0:W-:Y:S06]  /*1660*/  MEMBAR.SC.CTA ;  /* 0x0000000000007992 */ /* 0x0001ec0000000000 */
[----:B0-----:R-:W2:Y:S01]  /*1670*/  LDG.E R0, desc[UR8][R4.64] ;  /* 0x0000000804007981 */ /* 0x001ea2000c1e1900 */
[----:B------:R-:W-:Y:S01]  /*1680*/  ISETP.NE.AND P0, PT, R8, RZ, PT ;  /* 0x000000ff0800720c */ /* 0x000fe20003f05270 */
[----:B------:R0:W-:Y:S06]  /*1690*/  MEMBAR.SC.CTA ;  /* 0x0000000000007992 */ /* 0x0001ec0000000000 */
[----:B0-----:R-:W-:Y:S06]  /*16a0*/  MEMBAR.SC.SYS ;  /* 0x0000000000007992 */ /* 0x001fec0000003000 */
[----:B------:R-:W-:-:S00]  /*16b0*/  ERRBAR ;  /* 0x00000000000079ab */ /* 0x000fc00000000000 */
[----:B------:R-:W-:Y:S06]  /*16c0*/  CGAERRBAR ;  /* 0x00000000000075ab */ /* 0x000fec0000000000 */
[----:B------:R-:W-:Y:S01]  /*16d0*/  CCTL.IVALL ;  /* 0x00000000ff00798f */ /* 0x000fe20002000000 */
[----:B------:R-:W-:Y:S01]  /*16e0*/  BSSY.RECONVERGENT B0, `(.L_x_30) ;  /* 0x000005f000007945 */ /* 0x000fe20003800200 */
[----:B--2---:R-:W-:-:S03]  /*16f0*/  IMAD.SHL.U32 R18, R0, 0x400, RZ ;  /* 0x0000040000127824 */ /* 0x004fc600078e00ff */
[----:B------:R-:W-:Y:S05]  /*1700*/  @P0 BRA `(.L_x_31) ;  /* 0x0000000400700947 */ /* 0x000fea0003800000 */
[----:B------:R-:W0:Y:S01]  /*1710*/  S2R R0, SR_CTAID.X ;  /* 0x0000000000007919 */ /* 0x000e220000002500 */
[----:B------:R-:W-:Y:S01]  /*1720*/  IADD3 R20, P0, PT, R13, R9, RZ ;  /* 0x000000090d147210 */ /* 0x000fe20007f1e0ff */
[----:B------:R-:W-:-:S03]  /*1730*/  UMOV UR4, URZ ;  /* 0x000000ff00047c82 */ /* 0x000fc60008000000 */
[----:B------:R-:W-:Y:S01]  /*1740*/  LEA.HI.X.SX32 R13, R13, R10, 0x1, P0 ;  /* 0x0000000a0d0d7211 */ /* 0x000fe200000f0eff */
[----:B0-----:R-:W-:Y:S02]  /*1750*/  IMAD R15, R0, 0x2800, RZ ;  /* 0x00002800000f7824 */ /* 0x001fe400078e02ff */
[----:B------:R-:W-:-:S03]  /*1760*/  VIADD R0, R16, 0x800 ;  /* 0x0000080010007836 */ /* 0x000fc60000000000 */
[----:B------:R-:W-:Y:S02]  /*1770*/  IADD3 R15, P1, PT, R15, R18, RZ ;  /* 0x000000120f0f7210 */ /* 0x000fe40007f3e0ff */
[----:B------:R-:W-:Y:S02]  /*1780*/  LEA R0, R17, R0, 0x18 ;  /* 0x0000000011007211 */ /* 0x000fe400078ec0ff */
[----:B------:R-:W-:-:S09]  /*1790*/  LEA.HI.X.SX32 R18, R18, RZ, 0x1, P1 ;  /* 0x000000ff12127211 */ /* 0x000fd200008f0eff */
.L_x_32:
[----:B-1----:R-:W-:-:S05]  /*17a0*/  IADD3 R2, P0, PT, R20, UR4, RZ ;  /* 0x0000000414027c10 */ /* 0x002fca000ff1e0ff */
[----:B------:R-:W-:-:S05]  /*17b0*/  IMAD.X R3, RZ, RZ, R13, P0 ;  /* 0x000000ffff037224 */ /* 0x000fca00000e060d */
[----:B0-----:R-:W2:Y:S02]  /*17c0*/  LDG.E.U8 R17, desc[UR8][R2.64+0x1] ;  /* 0x0000010802117981 */ /* 0x001ea4000c1e1100 */
[----:B--2---:R-:W-:Y:S02]  /*17d0*/  IMAD.IADD R19, R0, 0x1, R17 ;  /* 0x0000000100137824 */ /* 0x004fe400078e0211 */
[----:B------:R-:W0:Y:S04]  /*17e0*/  LDC.64 R16, c[0x0][0x398] ;  /* 0x0000e600ff107b82 */ /* 0x000e280000000a00 */
[----:B------:R-:W1:Y:S01]  /*17f0*/  LDS.U8 R19, [R19] ;  /* 0x0000000013137984 */ /* 0x000e620000000000 */
[----:B0-----:R-:W-:-:S04]  /*1800*/  IADD3 R16, P0, P1, R15, UR4, R16 ;  /* 0x000000040f107c10 */ /* 0x001fc8000f91e010 */
[----:B------:R-:W-:-:S05]  /*1810*/  IADD3.X R17, PT, PT, R18, R17, RZ, P0, P1 ;  /* 0x0000001112117210 */ /* 0x000fca00007e24ff */
[----:B-1----:R-:W-:Y:S04]  /*1820*/  STG.E.U8 desc[UR8][R16.64], R19 ;  /* 0x0000001310007986 */ /* 0x002fe8000c101108 */
[----:B------:R-:W2:Y:S02]  /*1830*/  LDG.E.U8 R21, desc[UR8][R2.64+0x2] ;  /* 0x0000020802157981 */ /* 0x000ea4000c1e1100 */
[----:B--2---:R-:W-:-:S06]  /*1840*/  IMAD.IADD R21, R0, 0x1, R21 ;  /* 0x0000000100157824 */ /* 0x004fcc00078e0215 */
[----:B------:R-:W0:Y:S04]  /*1850*/  LDS.U8 R21, [R21] ;  /* 0x0000000015157984 */ /* 0x000e280000000000 */
[----:B0-----:R-:W-:Y:S04]  /*1860*/  STG.E.U8 desc[UR8][R16.64+0x1], R21 ;  /* 0x0000011510007986 */ /* 0x001fe8000c101108 */
        /* <DEDUP_REMOVED lines=52> */
[----:B------:R-:W2:Y:S01]  /*1bb0*/  LDG.E.U8 R25, desc[UR8][R2.64+0x10] ;  /* 0x0000100802197981 */ /* 0x000ea2000c1e1100 */
[----:B------:R-:W-:-:S04]  /*1bc0*/  UIADD3 UR4, UPT, UPT, UR4, 0x10, URZ ;  /* 0x0000001004047890 */ /* 0x000fc8000fffe0ff */
[----:B------:R-:W-:Y:S01]  /*1bd0*/  UISETP.NE.AND UP0, UPT, UR4, 0x400, UPT ;  /* 0x000004000400788c */ /* 0x000fe2000bf05270 */
[----:B--2---:R-:W-:-:S06]  /*1be0*/  IMAD.IADD R25, R0, 0x1, R25 ;  /* 0x0000000100197824 */ /* 0x004fcc00078e0219 */
[----:B------:R-:W0:Y:S04]  /*1bf0*/  LDS.U8 R25, [R25] ;  /* 0x0000000019197984 */ /* 0x000e280000000000 */
[----:B0-----:R0:W-:Y:S01]  /*1c00*/  STG.E.U8 desc[UR8][R16.64+0xf], R25 ;  /* 0x00000f1910007986 */ /* 0x0011e2000c101108 */
[----:B------:R-:W-:Y:S05]  /*1c10*/  BRA.U UP0, `(.L_x_32) ;  /* 0xfffffff900e07547 */ /* 0x000fea000b83ffff */
[----:B------:R-:W2:Y:S02]  /*1c20*/  LDG.E R0, desc[UR8][R4.64] ;  /* 0x0000000804007981 */ /* 0x000ea4000c1e1900 */
[----:B--2---:R-:W-:-:S04]  /*1c30*/  VIADD R0, R0, 0x1 ;  /* 0x0000000100007836 */ /* 0x004fc80000000000 */
[----:B------:R-:W-:-:S05]  /*1c40*/  IMAD.HI R2, R0, 0x66666667, RZ ;  /* 0x6666666700027827 */ /* 0x000fca00078e02ff */
[----:B------:R-:W-:-:S04]  /*1c50*/  SHF.R.U32.HI R3, RZ, 0x1f, R2 ;  /* 0x0000001fff037819 */ /* 0x000fc80000011602 */
[----:B------:R-:W-:-:S05]  /*1c60*/  LEA.HI.SX32 R3, R2, R3, 0x1e ;  /* 0x0000000302037211 */ /* 0x000fca00078ff2ff */
[----:B------:R-:W-:-:S05]  /*1c70*/  IMAD R3, R3, -0xa, R0 ;  /* 0xfffffff603037824 */ /* 0x000fca00078e0200 */
[----:B------:R2:W-:Y:S01]  /*1c80*/  STG.E desc[UR8][R4.64], R3 ;  /* 0x0000000304007986 */ /* 0x0005e2000c101908 */
[----:B------:R-:W-:Y:S06]  /*1c90*/  MEMBAR.SC.SYS ;  /* 0x0000000000007992 */ /* 0x000fec0000003000 */
[----:B------:R-:W-:-:S00]  /*1ca0*/  ERRBAR ;  /* 0x00000000000079ab */ /* 0x000fc00000000000 */
[----:B------:R-:W-:Y:S06]  /*1cb0*/  CGAERRBAR ;  /* 0x00000000000075ab */ /* 0x000fec0000000000 */
[----:B------:R-:W-:Y:S01]  /*1cc0*/  CCTL.IVALL ;  /* 0x00000000ff00798f */ /* 0x000fe20002000000 */
.L_x_31:
[----:B------:R-:W-:Y:S05]  /*1cd0*/  BSYNC.RECONVERGENT B0 ;  /* 0x0000000000007941 */ /* 0x000fea0003800200 */
.L_x_30:
[----:B------:R-:W-:Y:S06]  /*1ce0*/  BAR.SYNC.DEFER_BLOCKING 0x0 ;  /* 0x0000000000007b1d */ /* 0x000fec0000010000 */
[----:B------:R-:W-:Y:S05]  /*1cf0*/  BRA `(.L_x_33) ;  /* 0xffffffe400107947 */ /* 0x000fea000383ffff */
.L_x_4:
[----:B------:R-:W-:-:S13]  /*1d00*/  ISETP.NE.AND P0, PT, R8, RZ, PT ;  /* 0x000000ff0800720c */ /* 0x000fda0003f05270 */
[----:B------:R-:W-:Y:S05]  /*1d10*/  @P0 EXIT ;  /* 0x000000000000094d */ /* 0x000fea0003800000 */
[----:B------:R-:W2:Y:S02]  /*1d20*/  LDG.E R0, desc[UR8][R4.64] ;  /* 0x0000000804007981 */ /* 0x000ea4000c1e1900 */
[----:B--2---:R-:W-:-:S04]  /*1d30*/  VIADD R0, R0, 0x1 ;  /* 0x0000000100007836 */ /* 0x004fc80000000000 */
[----:B------:R-:W-:-:S05]  /*1d40*/  IMAD.HI R2, R0, 0x66666667, RZ ;  /* 0x6666666700027827 */ /* 0x000fca00078e02ff */
[----:B------:R-:W-:-:S04]  /*1d50*/  SHF.R.U32.HI R3, RZ, 0x1f, R2 ;  /* 0x0000001fff037819 */ /* 0x000fc80000011602 */
[----:B------:R-:W-:-:S05]  /*1d60*/  LEA.HI.SX32 R3, R2, R3, 0x1e ;  /* 0x0000000302037211 */ /* 0x000fca00078ff2ff */
[----:B------:R-:W-:-:S05]  /*1d70*/  IMAD R3, R3, -0xa, R0 ;  /* 0xfffffff603037824 */ /* 0x000fca00078e0200 */
[----:B------:R-:W-:Y:S01]  /*1d80*/  STG.E desc[UR8][R4.64], R3 ;  /* 0x0000000304007986 */ /* 0x000fe2000c101908 */
[----:B------:R-:W-:Y:S06]  /*1d90*/  MEMBAR.SC.SYS ;  /* 0x0000000000007992 */ /* 0x000fec0000003000 */
[----:B------:R-:W-:-:S00]  /*1da0*/  ERRBAR ;  /* 0x00000000000079ab */ /* 0x000fc00000000000 */
[----:B------:R-:W-:Y:S06]  /*1db0*/  CGAERRBAR ;  /* 0x00000000000075ab */ /* 0x000fec0000000000 */
[----:B------:R-:W-:Y:S01]  /*1dc0*/  CCTL.IVALL ;  /* 0x00000000ff00798f */ /* 0x000fe20002000000 */
[----:B------:R-:W-:Y:S05]  /*1dd0*/  EXIT ;  /* 0x000000000000794d */ /* 0x000fea0003800000 */
        .weak           $__internal_0_$__cuda_sm3x_div_rn_noftz_f32_slowpath
        .type           $__internal_0_$__cuda_sm3x_div_rn_noftz_f32_slowpath,@function
        .size           $__internal_0_$__cuda_sm3x_div_rn_noftz_f32_slowpath,(.L_x_89 - $__internal_0_$__cuda_sm3x_div_rn_noftz_f32_slowpath)
$__internal_0_$__cuda_sm3x_div_rn_noftz_f32_slowpath:
[--C-:B------:R-:W-:Y:S01]  /*1de0*/  SHF.R.U32.HI R15, RZ, 0x17, R3.reuse ;  /* 0x00000017ff0f7819 */ /* 0x100fe20000011603 */
[----:B------:R-:W-:Y:S01]  /*1df0*/  BSSY.RECONVERGENT B2, `(.L_x_34) ;  /* 0x0000064000027945 */ /* 0x000fe20003800200 */
[--C-:B------:R-:W-:Y:S01]  /*1e00*/  SHF.R.U32.HI R16, RZ, 0x17, R0.reuse ;  /* 0x00000017ff107819 */ /* 0x100fe20000011600 */
[----:B------:R-:W-:Y:S01]  /*1e10*/  IMAD.MOV.U32 R18, RZ, RZ, R0 ;  /* 0x000000ffff127224 */ /* 0x000fe200078e0000 */
[----:B------:R-:W-:Y:S01]  /*1e20*/  LOP3.LUT R15, R15, 0xff, RZ, 0xc0, !PT ;  /* 0x000000ff0f0f7812 */ /* 0x000fe200078ec0ff */
[----:B------:R-:W-:Y:S01]  /*1e30*/  IMAD.MOV.U32 R19, RZ, RZ, R3 ;  /* 0x000000ffff137224 */ /* 0x000fe200078e0003 */
[----:B------:R-:W-:-:S03]  /*1e40*/  LOP3.LUT R17, R16, 0xff, RZ, 0xc0, !PT ;  /* 0x000000ff10117812 */ /* 0x000fc600078ec0ff */
[----:B------:R-:W-:Y:S02]  /*1e50*/  VIADD R21, R15, 0xffffffff ;  /* 0xffffffff0f157836 */ /* 0x000fe40000000000 */
[----:B------:R-:W-:-:S03]  /*1e60*/  VIADD R20, R17, 0xffffffff ;  /* 0xffffffff11147836 */ /* 0x000fc60000000000 */
[----:B------:R-:W-:-:S04]  /*1e70*/  ISETP.GT.U32.AND P0, PT, R21, 0xfd, PT ;  /* 0x000000fd1500780c */ /* 0x000fc80003f04070 */
[----:B------:R-:W-:-:S13]  /*1e80*/  ISETP.GT.U32.OR P0, PT, R20, 0xfd, P0 ;  /* 0x000000fd1400780c */ /* 0x000fda0000704470 */
[----:B------:R-:W-:Y:S01]  /*1e90*/  @!P0 IMAD.MOV.U32 R16, RZ, RZ, RZ ;  /* 0x000000ffff108224 */ /* 0x000fe200078e00ff */
[----:B------:R-:W-:Y:S06]  /*1ea0*/  @!P0 BRA `(.L_x_35) ;  /* 0x00000000005c8947 */ /* 0x000fec0003800000 */
[----:B------:R-:W-:Y:S02]  /*1eb0*/  FSETP.GTU.FTZ.AND P0, PT, |R0|, +INF , PT ;  /* 0x7f8000000000780b */ /* 0x000fe40003f1c200 */
[----:B------:R-:W-:-:S04]  /*1ec0*/  FSETP.GTU.FTZ.AND P1, PT, |R3|, +INF , PT ;  /* 0x7f8000000300780b */ /* 0x000fc80003f3c200 */
[----:B------:R-:W-:-:S13]  /*1ed0*/  PLOP3.LUT P0, PT, P0, P1, PT, 0xf8, 0x8f ;  /* 0x00000000008f781c */ /* 0x000fda0000703f70 */
[----:B------:R-:W-:Y:S05]  /*1ee0*/  @P0 BRA `(.L_x_36) ;  /* 0x00000004004c0947 */ /* 0x000fea0003800000 */
[----:B------:R-:W-:-:S13]  /*1ef0*/  LOP3.LUT P0, RZ, R19, 0x7fffffff, R18, 0xc8, !PT ;  /* 0x7fffffff13ff7812 */ /* 0x000fda000780c812 */
[----:B------:R-:W-:Y:S05]  /*1f00*/  @!P0 BRA `(.L_x_37) ;  /* 0x00000004003c8947 */ /* 0x000fea0003800000 */
[C---:B------:R-:W-:Y:S02]  /*1f10*/  FSETP.NEU.FTZ.AND P2, PT, |R0|.reuse, +INF , PT ;  /* 0x7f8000000000780b */ /* 0x040fe40003f5d200 */
[----:B------:R-:W-:Y:S02]  /*1f20*/  FSETP.NEU.FTZ.AND P1, PT, |R3|, +INF , PT ;  /* 0x7f8000000300780b */ /* 0x000fe40003f3d200 */
[----:B------:R-:W-:-:S11]  /*1f30*/  FSETP.NEU.FTZ.AND P0, PT, |R0|, +INF , PT ;  /* 0x7f8000000000780b */ /* 0x000fd60003f1d200 */
[----:B------:R-:W-:Y:S05]  /*1f40*/  @!P1 BRA !P2, `(.L_x_37) ;  /* 0x00000004002c9947 */ /* 0x000fea0005000000 */
[----:B------:R-:W-:-:S04]  /*1f50*/  LOP3.LUT P2, RZ, R18, 0x7fffffff, RZ, 0xc0, !PT ;  /* 0x7fffffff12ff7812 */ /* 0x000fc8000784c0ff */
[----:B------:R-:W-:-:S13]  /*1f60*/  PLOP3.LUT P1, PT, P1, P2, PT, 0x2f, 0xf2 ;  /* 0x0000000000f2781c */ /* 0x000fda0000f24577 */
[----:B------:R-:W-:Y:S05]  /*1f70*/  @P1 BRA `(.L_x_38) ;  /* 0x0000000400181947 */ /* 0x000fea0003800000 */
[----:B------:R-:W-:-:S04]  /*1f80*/  LOP3.LUT P1, RZ, R19, 0x7fffffff, RZ, 0xc0, !PT ;  /* 0x7fffffff13ff7812 */ /* 0x000fc8000782c0ff */
[----:B------:R-:W-:-:S13]  /*1f90*/  PLOP3.LUT P0, PT, P0, P1, PT, 0x2f, 0xf2 ;  /* 0x0000000000f2781c */ /* 0x000fda0000702577 */
[----:B------:R-:W-:Y:S05]  /*1fa0*/  @P0 BRA `(.L_x_39) ;  /* 0x0000000400000947 */ /* 0x000fea0003800000 */
[----:B------:R-:W-:Y:S02]  /*1fb0*/  ISETP.GE.AND P0, PT, R20, RZ, PT ;  /* 0x000000ff1400720c */ /* 0x000fe40003f06270 */
[----:B------:R-:W-:-:S11]  /*1fc0*/  ISETP.GE.AND P1, PT, R21, RZ, PT ;  /* 0x000000ff1500720c */ /* 0x000fd60003f26270 */
[----:B------:R-:W-:Y:S02]  /*1fd0*/  @P0 IMAD.MOV.U32 R16, RZ, RZ, RZ ;  /* 0x000000ffff100224 */ /* 0x000fe400078e00ff */
[----:B------:R-:W-:Y:S01]  /*1fe0*/  @!P0 FFMA R18, R0, 1.84467440737095516160e+19, RZ ;  /* 0x5f80000000128823 */ /* 0x000fe200000000ff */
[----:B------:R-:W-:Y:S02]  /*1ff0*/  @!P0 IMAD.MOV.U32 R16, RZ, RZ, -0x40 ;  /* 0xffffffc0ff108424 */ /* 0x000fe400078e00ff */
[----:B------:R-:W-:Y:S02]  /*2000*/  @!P1 FFMA R19, R3, 1.84467440737095516160e+19, RZ ;  /* 0x5f80000003139823 */ /* 0x000fe400000000ff */
[----:B------:R-:W-:-:S07]  /*2010*/  @!P1 VIADD R16, R16, 0x40 ;  /* 0x0000004010109836 */ /* 0x000fce0000000000 */
.L_x_35:
[----:B------:R-:W-:Y:S01]  /*2020*/  LEA R0, R15, 0xc0800000, 0x17 ;  /* 0xc08000000f007811 */ /* 0x000fe200078eb8ff */
[----:B------:R-:W-:Y:S01]  /*2030*/  VIADD R17, R17, 0xffffff81 ;  /* 0xffffff8111117836 */ /* 0x000fe20000000000 */
[----:B------:R-:W-:Y:S03]  /*2040*/  BSSY.RECONVERGENT B3, `(.L_x_40) ;  /* 0x0000035000037945 */ /* 0x000fe60003800200 */
[----:B------:R-:W-:Y:S02]  /*2050*/  IMAD.IADD R19, R19, 0x1, -R0 ;  /* 0x0000000113137824 */ /* 0x000fe400078e0a00 */
[C---:B------:R-:W-:Y:S01]  /*2060*/  IMAD R0, R17.reuse, -0x800000, R18 ;  /* 0xff80000011007824 */ /* 0x040fe200078e0212 */
[----:B------:R-:W-:Y:S01]  /*2070*/  IADD3 R17, PT, PT, R17, 0x7f, -R15 ;  /* 0x0000007f11117810 */ /* 0x000fe20007ffe80f */
[----:B------:R-:W0:Y:S01]  /*2080*/  MUFU.RCP R3, R19 ;  /* 0x0000001300037308 */ /* 0x000e220000001000 */
[----:B------:R-:W-:-:S03]  /*2090*/  FADD.FTZ R21, -R19, -RZ ;  /* 0x800000ff13157221 */ /* 0x000fc60000010100 */
[----:B------:R-:W-:Y:S02]  /*20a0*/  IMAD.IADD R17, R17, 0x1, R16 ;  /* 0x0000000111117824 */ /* 0x000fe400078e0210 */
[----:B0-----:R-:W-:-:S04]  /*20b0*/  FFMA R20, R3, R21, 1 ;  /* 0x3f80000003147423 */ /* 0x001fc80000000015 */
[----:B------:R-:W-:-:S04]  /*20c0*/  FFMA R3, R3, R20, R3 ;  /* 0x0000001403037223 */ /* 0x000fc80000000003 */
[----:B------:R-:W-:-:S04]  /*20d0*/  FFMA R18, R0, R3, RZ ;  /* 0x0000000300127223 */ /* 0x000fc800000000ff */
[----:B------:R-:W-:-:S04]  /*20e0*/  FFMA R20, R21, R18, R0 ;  /* 0x0000001215147223 */ /* 0x000fc80000000000 */
[----:B------:R-:W-:-:S04]  /*20f0*/  FFMA R18, R3, R20, R18 ;  /* 0x0000001403127223 */ /* 0x000fc80000000012 */
[----:B------:R-:W-:-:S04]  /*2100*/  FFMA R21, R21, R18, R0 ;  /* 0x0000001215157223 */ /* 0x000fc80000000000 */
[----:B------:R-:W-:-:S05]  /*2110*/  FFMA R0, R3, R21, R18 ;  /* 0x0000001503007223 */ /* 0x000fca0000000012 */
[----:B------:R-:W-:-:S04]  /*2120*/  SHF.R.U32.HI R15, RZ, 0x17, R0 ;  /* 0x00000017ff0f7819 */ /* 0x000fc80000011600 */
[----:B------:R-:W-:-:S05]  /*2130*/  LOP3.LUT R15, R15, 0xff, RZ, 0xc0, !PT ;  /* 0x000000ff0f0f7812 */ /* 0x000fca00078ec0ff */
[----:B------:R-:W-:-:S04]  /*2140*/  IMAD.IADD R19, R15, 0x1, R17 ;  /* 0x000000010f137824 */ /* 0x000fc800078e0211 */
[----:B------:R-:W-:-:S05]  /*2150*/  VIADD R15, R19, 0xffffffff ;  /* 0xffffffff130f7836 */ /* 0x000fca0000000000 */
[----:B------:R-:W-:-:S13]  /*2160*/  ISETP.GE.U32.AND P0, PT, R15, 0xfe, PT ;  /* 0x000000fe0f00780c */ /* 0x000fda0003f06070 */
[----:B------:R-:W-:Y:S05]  /*2170*/  @!P0 BRA `(.L_x_41) ;  /* 0x0000000000808947 */ /* 0x000fea0003800000 */
[----:B------:R-:W-:-:S13]  /*2180*/  ISETP.GT.AND P0, PT, R19, 0xfe, PT ;  /* 0x000000fe1300780c */ /* 0x000fda0003f04270 */
[----:B------:R-:W-:Y:S05]  /*2190*/  @P0 BRA `(.L_x_42) ;  /* 0x00000000006c0947 */ /* 0x000fea0003800000 */
[----:B------:R-:W-:-:S13]  /*21a0*/  ISETP.GE.AND P0, PT, R19, 0x1, PT ;  /* 0x000000011300780c */ /* 0x000fda0003f06270 */
[----:B------:R-:W-:Y:S05]  /*21b0*/  @P0 BRA `(.L_x_43) ;  /* 0x0000000000740947 */ /* 0x000fea0003800000 */
[----:B------:R-:W-:Y:S02]  /*21c0*/  ISETP.GE.AND P0, PT, R19, -0x18, PT ;  /* 0xffffffe81300780c */ /* 0x000fe40003f06270 */
[----:B------:R-:W-:-:S11]  /*21d0*/  LOP3.LUT R0, R0, 0x80000000, RZ, 0xc0, !PT ;  /* 0x8000000000007812 */ /* 0x000fd600078ec0ff */
[----:B------:R-:W-:Y:S05]  /*21e0*/  @!P0 BRA `(.L_x_43) ;  /* 0x0000000000688947 */ /* 0x000fea0003800000 */
[-CC-:B------:R-:W-:Y:S01]  /*21f0*/  FFMA.RZ R15, R3, R21.reuse, R18.reuse ;  /* 0x00000015030f7223 */ /* 0x180fe2000000c012 */
[----:B------:R-:W-:Y:S01]  /*2200*/  IMAD.MOV R17, RZ, RZ, -R19 ;  /* 0x000000ffff117224 */ /* 0x000fe200078e0a13 */
[C---:B------:R-:W-:Y:S02]  /*2210*/  ISETP.NE.AND P2, PT, R19.reuse, RZ, PT ;  /* 0x000000ff1300720c */ /* 0x040fe40003f45270 */
[----:B------:R-:W-:Y:S02]  /*2220*/  ISETP.NE.AND P1, PT, R19, RZ, PT ;  /* 0x000000ff1300720c */ /* 0x000fe40003f25270 */
[----:B------:R-:W-:Y:S01]  /*2230*/  LOP3.LUT R16, R15, 0x7fffff, RZ, 0xc0, !PT ;  /* 0x007fffff0f107812 */ /* 0x000fe200078ec0ff */
[CCC-:B------:R-:W-:Y:S01]  /*2240*/  FFMA.RP R15, R3.reuse, R21.reuse, R18.reuse ;  /* 0x00000015030f7223 */ /* 0x1c0fe20000008012 */
[----:B------:R-:W-:Y:S01]  /*2250*/  FFMA.RM R18, R3, R21, R18 ;  /* 0x0000001503127223 */ /* 0x000fe20000004012 */
[----:B------:R-:W-:Y:S01]  /*2260*/  VIADD R3, R19, 0x20 ;  /* 0x0000002013037836 */ /* 0x000fe20000000000 */
[----:B------:R-:W-:-:S03]  /*2270*/  LOP3.LUT R16, R16, 0x800000, RZ, 0xfc, !PT ;  /* 0x0080000010107812 */ /* 0x000fc600078efcff */
[----:B------:R-:W-:Y:S02]  /*2280*/  FSETP.NEU.FTZ.AND P0, PT, R15, R18, PT ;  /* 0x000000120f00720b */ /* 0x000fe40003f1d000 */
[----:B------:R-:W-:Y:S02]  /*2290*/  SHF.L.U32 R3, R16, R3, RZ ;  /* 0x0000000310037219 */ /* 0x000fe400000006ff */
[----:B------:R-:W-:Y:S02]  /*22a0*/  SEL R15, R17, RZ, P2 ;  /* 0x000000ff110f7207 */ /* 0x000fe40001000000 */
[----:B------:R-:W-:Y:S02]  /*22b0*/  ISETP.NE.AND P1, PT, R3, RZ, P1 ;  /* 0x000000ff0300720c */ /* 0x000fe40000f25270 */
[----:B------:R-:W-:Y:S02]  /*22c0*/  SHF.R.U32.HI R15, RZ, R15, R16 ;  /* 0x0000000fff0f7219 */ /* 0x000fe40000011610 */
[----:B------:R-:W-:-:S02]  /*22d0*/  PLOP3.LUT P0, PT, P0, P1, PT, 0xf8, 0x8f ;  /* 0x00000000008f781c */ /* 0x000fc40000703f70 */
[----:B------:R-:W-:Y:S02]  /*22e0*/  SHF.R.U32.HI R16, RZ, 0x1, R15 ;  /* 0x00000001ff107819 */ /* 0x000fe4000001160f */
[----:B------:R-:W-:-:S04]  /*22f0*/  SEL R3, RZ, 0x1, !P0 ;  /* 0x00000001ff037807 */ /* 0x000fc80004000000 */
[----:B------:R-:W-:-:S04]  /*2300*/  LOP3.LUT R18, R3, 0x1, R16, 0xf8, !PT ;  /* 0x0000000103127812 */ /* 0x000fc800078ef810 */
[----:B------:R-:W-:-:S05]  /*2310*/  LOP3.LUT R15, R18, R15, RZ, 0xc0, !PT ;  /* 0x0000000f120f7212 */ /* 0x000fca00078ec0ff */
[----:B------:R-:W-:-:S05]  /*2320*/  IMAD.IADD R15, R16, 0x1, R15 ;  /* 0x00000001100f7824 */ /* 0x000fca00078e020f */
[----:B------:R-:W-:Y:S01]  /*2330*/  LOP3.LUT R0, R15, R0, RZ, 0xfc, !PT ;  /* 0x000000000f007212 */ /* 0x000fe200078efcff */
[----:B------:R-:W-:Y:S06]  /*2340*/  BRA `(.L_x_43) ;  /* 0x0000000000107947 */ /* 0x000fec0003800000 */
.L_x_42:
[----:B------:R-:W-:-:S04]  /*2350*/  LOP3.LUT R0, R0, 0x80000000, RZ, 0xc0, !PT ;  /* 0x8000000000007812 */ /* 0x000fc800078ec0ff */
[----:B------:R-:W-:Y:S01]  /*2360*/  LOP3.LUT R0, R0, 0x7f800000, RZ, 0xfc, !PT ;  /* 0x7f80000000007812 */ /* 0x000fe200078efcff */
[----:B------:R-:W-:Y:S06]  /*2370*/  BRA `(.L_x_43) ;  /* 0x0000000000047947 */ /* 0x000fec0003800000 */
.L_x_41:
[----:B------:R-:W-:-:S07]  /*2380*/  IMAD R0, R17, 0x800000, R0 ;  /* 0x0080000011007824 */ /* 0x000fce00078e0200 */
.L_x_43:
[----:B------:R-:W-:Y:S05]  /*2390*/  BSYNC.RECONVERGENT B3 ;  /* 0x0000000000037941 */ /* 0x000fea0003800200 */
.L_x_40:
[----:B------:R-:W-:Y:S05]  /*23a0*/  BRA `(.L_x_44) ;  /* 0x0000000000207947 */ /* 0x000fea0003800000 */
.L_x_39:
[----:B------:R-:W-:-:S04]  /*23b0*/  LOP3.LUT R0, R19, 0x80000000, R18, 0x48, !PT ;  /* 0x8000000013007812 */ /* 0x000fc800078e4812 */
[----:B------:R-:W-:Y:S01]  /*23c0*/  LOP3.LUT R0, R0, 0x7f800000, RZ, 0xfc, !PT ;  /* 0x7f80000000007812 */ /* 0x000fe200078efcff */
[----:B------:R-:W-:Y:S06]  /*23d0*/  BRA `(.L_x_44) ;  /* 0x0000000000147947 */ /* 0x000fec0003800000 */
.L_x_38:
[----:B------:R-:W-:Y:S01]  /*23e0*/  LOP3.LUT R0, R19, 0x80000000, R18, 0x48, !PT ;  /* 0x8000000013007812 */ /* 0x000fe200078e4812 */
[----:B------:R-:W-:Y:S06]  /*23f0*/  BRA `(.L_x_44) ;  /* 0x00000000000c7947 */ /* 0x000fec0003800000 */
.L_x_37:
[----:B------:R-:W0:Y:S01]  /*2400*/  MUFU.RSQ R0, -QNAN ;  /* 0xffc0000000007908 */ /* 0x000e220000001400 */
[----:B------:R-:W-:Y:S05]  /*2410*/  BRA `(.L_x_44) ;  /* 0x0000000000047947 */ /* 0x000fea0003800000 */
.L_x_36:
[----:B------:R-:W-:-:S07]  /*2420*/  FADD.FTZ R0, R0, R3 ;  /* 0x0000000300007221 */ /* 0x000fce0000010000 */
.L_x_44:
[----:B------:R-:W-:Y:S05]  /*2430*/  BSYNC.RECONVERGENT B2 ;  /* 0x0000000000027941 */ /* 0x000fea0003800200 */
.L_x_34:
[----:B------:R-:W-:-:S04]  /*2440*/  IMAD.MOV.U32 R3, RZ, RZ, 0x0 ;  /* 0x00000000ff037424 */ /* 0x000fc800078e00ff */
[----:B0-----:R-:W-:Y:S05]  /*2450*/  RET.REL.NODEC R2 `(_Z10gpu_serverPiS_PhS0_) ;  /* 0xffffffd802e87950 */ /* 0x001fea0003c3ffff */
.L_x_45:
[----:B------:R-:W-:-:S00]  /*2460*/  BRA `(.L_x_45) ;  /* 0xfffffffc00fc7947 */ /* 0x000fc0000383ffff */
[----:B------:R-:W-:-:S00]  /*2470*/  NOP ;  /* 0x0000000000007918 */ /* 0x000fc00000000000 */
        /* <DEDUP_REMOVED lines=8> */
.L_x_89:


//--------------------- .text._Z17gpu_process_imagePhS_ --------------------------
	.section	.text._Z17gpu_process_imagePhS_,"ax",@progbits
	.align	128
        .global         _Z17gpu_process_imagePhS_
        .type           _Z17gpu_process_imagePhS_,@function
        .size           _Z17gpu_process_imagePhS_,(.L_x_90 - _Z17gpu_process_imagePhS_)
        .other          _Z17gpu_process_imagePhS_,@"STO_CUDA_ENTRY STV_DEFAULT"
_Z17gpu_process_imagePhS_:
.text._Z17gpu_process_imagePhS_:
[----:B------:R-:W-:Y:S08]  /*0000*/  LDC R1, c[0x0][0x37c] ;  /* 0x0000df00ff017b82 */ /* 0x000ff00000000800 */
[----:B------:R-:W0:Y:S01]  /*0010*/  LDC R2, c[0x0][0x360] ;  /* 0x0000d800ff027b82 */ /* 0x000e220000000800 */
[----:B------:R-:W1:Y:S01]  /*0020*/  S2R R5, SR_TID.X ;  /* 0x0000000000057919 */ /* 0x000e620000002100 */
[----:B------:R-:W-:Y:S01]  /*0030*/  UMOV UR4, 0x400 ;  /* 0x0000040000047882 */ /* 0x000fe20000000000 */
[----:B------:R-:W2:Y:S01]  /*0040*/  LDCU.64 UR6, c[0x0][0x358] ;  /* 0x00006b00ff0677ac */ /* 0x000ea20008000a00 */
[----:B------:R-:W-:Y:S01]  /*0050*/  BSSY B0, `(.L_x_46) ;  /* 0x0000039000007945 */ /* 0x000fe20003800000 */
[----:B------:R-:W3:Y:S03]  /*0060*/  LDCU.64 UR10, c[0x0][0x380] ;  /* 0x00007000ff0a77ac */ /* 0x000ee60008000a00 */
[----:B------:R-:W4:Y:S01]  /*0070*/  S2UR UR5, SR_CgaCtaId ;  /* 0x00000000000579c3 */ /* 0x000f220000008800 */
[----:B0-----:R-:W0:Y:S01]  /*0080*/  I2F.U32.RP R4, R2 ;  /* 0x0000000200047306 */ /* 0x001e220000209000 */
[----:B------:R-:W-:Y:S01]  /*0090*/  ISETP.NE.U32.AND P2, PT, R2, RZ, PT ;  /* 0x000000ff0200720c */ /* 0x000fe20003f45070 */
[----:B----4-:R-:W-:Y:S01]  /*00a0*/  ULEA UR4, UR5, UR4, 0x18 ;  /* 0x0000000405047291 */ /* 0x010fe2000f8ec0ff */
[C---:B-1----:R-:W-:Y:S01]  /*00b0*/  IMAD.IADD R0, R5.reuse, 0x1, R2 ;  /* 0x0000000105007824 */ /* 0x042fe200078e0202 */
[----:B------:R-:W-:-:S04]  /*00c0*/  ISETP.GT.U32.AND P3, PT, R5, 0xff, PT ;  /* 0x000000ff0500780c */ /* 0x000fc80003f64070 */
[C---:B------:R-:W-:Y:S01]  /*00d0*/  ISETP.GE.U32.AND P0, PT, R0.reuse, 0x400, PT ;  /* 0x000004000000780c */ /* 0x040fe20003f06070 */
[----:B0-----:R-:W0:Y:S01]  /*00e0*/  MUFU.RCP R4, R4 ;  /* 0x0000000400047308 */ /* 0x001e220000001000 */
[----:B------:R-:W-:Y:S01]  /*00f0*/  VIMNMX.U32 R3, PT, PT, R0, 0x400, !PT ;  /* 0x0000040000037848 */ /* 0x000fe20007fe0000 */
[----:B0-----:R-:W-:Y:S01]  /*0100*/  VIADD R6, R4, 0xffffffe ;  /* 0x0ffffffe04067836 */ /* 0x001fe20000000000 */
[----:B------:R-:W-:-:S05]  /*0110*/  SEL R4, RZ, 0x1, P0 ;  /* 0x00000001ff047807 */ /* 0x000fca0000000000 */
[----:B------:R0:W1:Y:S01]  /*0120*/  F2I.FTZ.U32.TRUNC.NTZ R7, R6 ;  /* 0x0000000600077305 */ /* 0x000062000021f000 */
[----:B------:R-:W-:Y:S01]  /*0130*/  IADD3 R3, PT, PT, R3, -R0, -R4 ;  /* 0x8000000003037210 */ /* 0x000fe20007ffe804 */
[----:B0-----:R-:W-:Y:S02]  /*0140*/  IMAD.MOV.U32 R6, RZ, RZ, RZ ;  /* 0x000000ffff067224 */ /* 0x001fe400078e00ff */
[----:B-1----:R-:W-:-:S04]  /*0150*/  IMAD.MOV R9, RZ, RZ, -R7 ;  /* 0x000000ffff097224 */ /* 0x002fc800078e0a07 */
[----:B------:R-:W-:-:S04]  /*0160*/  IMAD R9, R9, R2, RZ ;  /* 0x0000000209097224 */ /* 0x000fc800078e02ff */
[----:B------:R-:W-:-:S06]  /*0170*/  IMAD.HI.U32 R8, R7, R9, R6 ;  /* 0x0000000907087227 */ /* 0x000fcc00078e0006 */
[----:B------:R-:W-:-:S04]  /*0180*/  IMAD.HI.U32 R7, R8, R3, RZ ;  /* 0x0000000308077227 */ /* 0x000fc800078e00ff */
[----:B------:R-:W-:-:S04]  /*0190*/  IMAD.MOV R0, RZ, RZ, -R7 ;  /* 0x000000ffff007224 */ /* 0x000fc800078e0a07 */
[----:B------:R-:W-:-:S05]  /*01a0*/  IMAD R3, R2, R0, R3 ;  /* 0x0000000002037224 */ /* 0x000fca00078e0203 */
[----:B------:R-:W-:-:S13]  /*01b0*/  ISETP.GE.U32.AND P0, PT, R3, R2, PT ;  /* 0x000000020300720c */ /* 0x000fda0003f06070 */
[----:B------:R-:W-:Y:S02]  /*01c0*/  @P0 IMAD.IADD R3, R3, 0x1, -R2 ;  /* 0x0000000103030824 */ /* 0x000fe400078e0a02 */
[----:B------:R-:W-:Y:S01]  /*01d0*/  @P0 VIADD R7, R7, 0x1 ;  /* 0x0000000107070836 */ /* 0x000fe20000000000 */
[----:B------:R-:W-:Y:S02]  /*01e0*/  ISETP.GE.U32.AND P0, PT, R2, 0x2, PT ;  /* 0x000000020200780c */ /* 0x000fe40003f06070 */
[----:B------:R-:W-:Y:S02]  /*01f0*/  ISETP.GE.U32.AND P1, PT, R3, R2, PT ;  /* 0x000000020300720c */ /* 0x000fe40003f26070 */
[----:B------:R-:W-:-:S05]  /*0200*/  LEA R3, R5, UR4, 0x2 ;  /* 0x0000000405037c11 */ /* 0x000fca000f8e10ff */
[----:B------:R0:W-:Y:S06]  /*0210*/  @!P3 STS [R3], RZ ;  /* 0x000000ff0300b388 */ /* 0x0001ec0000000800 */
[----:B------:R-:W-:Y:S01]  /*0220*/  @P1 VIADD R7, R7, 0x1 ;  /* 0x0000000107071836 */ /* 0x000fe20000000000 */
[----:B------:R-:W-:Y:S01]  /*0230*/  @!P2 LOP3.LUT R7, RZ, R2, RZ, 0x33, !PT ;  /* 0x00000002ff07a212 */ /* 0x000fe200078e33ff */
[----:B------:R-:W-:Y:S01]  /*0240*/  BAR.SYNC.DEFER_BLOCKING 0x0 ;  /* 0x0000000000007b1d */ /* 0x000fe20000010000 */
[----:B------:R-:W-:-:S03]  /*0250*/  ISETP.GT.U32.AND P1, PT, R5, 0xff, PT ;  /* 0x000000ff0500780c */ /* 0x000fc60003f24070 */
[----:B------:R-:W-:Y:S02]  /*0260*/  IMAD.IADD R4, R4, 0x1, R7 ;  /* 0x0000000104047824 */ /* 0x000fe400078e0207 */
[----:B------:R-:W-:Y:S02]  /*0270*/  IMAD.MOV.U32 R7, RZ, RZ, R5 ;  /* 0x000000ffff077224 */ /* 0x000fe400078e0005 */
[C---:B------:R-:W-:Y:S01]  /*0280*/  VIADD R6, R4.reuse, 0x1 ;  /* 0x0000000104067836 */ /* 0x040fe20000000000 */
[C---:B------:R-:W-:Y:S02]  /*0290*/  LOP3.LUT R16, R4.reuse, 0x3, RZ, 0xc0, !PT ;  /* 0x0000000304107812 */ /* 0x040fe400078ec0ff */
[----:B------:R-:W-:Y:S02]  /*02a0*/  ISETP.GE.U32.AND P2, PT, R4, 0x3, PT ;  /* 0x000000030400780c */ /* 0x000fe40003f46070 */
[----:B------:R-:W-:Y:S02]  /*02b0*/  ISETP.NE.AND P4, PT, R16, 0x3, PT ;  /* 0x000000031000780c */ /* 0x000fe40003f85270 */
[----:B------:R-:W-:-:S11]  /*02c0*/  LOP3.LUT R6, R6, 0x3, RZ, 0xc0, !PT ;  /* 0x0000000306067812 */ /* 0x000fd600078ec0ff */
[----:B0-23--:R-:W-:Y:S05]  /*02d0*/  @!P4 BRA `(.L_x_47) ;  /* 0x000000000040c947 */ /* 0x00dfea0003800000 */
[----:B------:R-:W0:Y:S01]  /*02e0*/  LDCU.64 UR8, c[0x0][0x380] ;  /* 0x00007000ff0877ac */ /* 0x000e220008000a00 */
[----:B------:R-:W-:Y:S02]  /*02f0*/  IMAD R7, R6, R2, R5 ;  /* 0x0000000206077224 */ /* 0x000fe400078e0205 */
[----:B------:R-:W-:Y:S01]  /*0300*/  IMAD.MOV R0, RZ, RZ, -R6 ;  /* 0x000000ffff007224 */ /* 0x000fe200078e0a06 */
[----:B0-----:R-:W-:-:S05]  /*0310*/  IADD3 R11, P3, PT, R5, UR8, RZ ;  /* 0x00000008050b7c10 */ /* 0x001fca000ff7e0ff */
[----:B------:R-:W-:-:S08]  /*0320*/  IMAD.X R12, RZ, RZ, UR9, P3 ;  /* 0x00000009ff0c7e24 */ /* 0x000fd000098e06ff */
.L_x_48:
[----:B------:R-:W-:Y:S02]  /*0330*/  IMAD.MOV.U32 R8, RZ, RZ, R11 ;  /* 0x000000ffff087224 */ /* 0x000fe400078e000b */
[----:B------:R-:W-:-:S05]  /*0340*/  IMAD.MOV.U32 R9, RZ, RZ, R12 ;  /* 0x000000ffff097224 */ /* 0x000fca00078e000c */
[----:B------:R-:W2:Y:S01]  /*0350*/  LDG.E.U8 R8, desc[UR6][R8.64] ;  /* 0x0000000608087981 */ /* 0x000ea2000c1e1100 */
[----:B------:R-:W-:Y:S01]  /*0360*/  VIADD R0, R0, 0x1 ;  /* 0x0000000100007836 */ /* 0x000fe20000000000 */
[----:B------:R-:W-:Y:S01]  /*0370*/  IADD3 R11, P4, PT, R2, R11, RZ ;  /* 0x0000000b020b7210 */ /* 0x000fe20007f9e0ff */
[----:B------:R-:W-:Y:S05]  /*0380*/  YIELD ;  /* 0x0000000000007946 */ /* 0x000fea0003800000 */
[----:B------:R-:W-:Y:S01]  /*0390*/  ISETP.NE.AND P3, PT, R0, RZ, PT ;  /* 0x000000ff0000720c */ /* 0x000fe20003f65270 */
[----:B------:R-:W-:Y:S01]  /*03a0*/  IMAD.X R12, RZ, RZ, R12, P4 ;  /* 0x000000ffff0c7224 */ /* 0x000fe200020e060c */
[----:B0-2---:R-:W-:-:S05]  /*03b0*/  LEA R10, R8, UR4, 0x2 ;  /* 0x00000004080a7c11 */ /* 0x005fca000f8e10ff */
[----:B------:R0:W-:Y:S06]  /*03c0*/  ATOMS.POPC.INC.32 RZ, [R10+URZ] ;  /* 0x000000000aff7f8c */ /* 0x0001ec000d8000ff */
[----:B------:R-:W-:Y:S05]  /*03d0*/  @P3 BRA `(.L_x_48) ;  /* 0xfffffffc00d43947 */ /* 0x000fea000383ffff */
.L_x_47:
[----:B------:R-:W-:Y:S05]  /*03e0*/  BSYNC B0 ;  /* 0x0000000000007941 */ /* 0x000fea0003800000 */
.L_x_46:
[----:B------:R-:W-:Y:S05]  /*03f0*/  @!P2 BRA `(.L_x_49) ;  /* 0x00000000007ca947 */ /* 0x000fea0003800000 */
[C-C-:B------:R-:W-:Y:S02]  /*0400*/  IMAD R17, R2.reuse, 0x2, R7.reuse ;  /* 0x0000000202117824 */ /* 0x140fe400078e0207 */
[----:B------:R-:W-:Y:S02]  /*0410*/  IMAD R19, R2, 0x3, R7 ;  /* 0x0000000302137824 */ /* 0x000fe400078e0207 */
[----:B------:R-:W-:-:S07]  /*0420*/  IMAD.IADD R21, R7, 0x1, R2 ;  /* 0x0000000107157824 */ /* 0x000fce00078e0202 */
.L_x_50:
[----:B------:R-:W-:Y:S02]  /*0430*/  IADD3 R8, P4, PT, R7, UR10, RZ ;  /* 0x0000000a07087c10 */ /* 0x000fe4000ff9e0ff */
[----:B0-----:R-:W-:Y:S02]  /*0440*/  IADD3 R10, P3, PT, R21, UR10, RZ ;  /* 0x0000000a150a7c10 */ /* 0x001fe4000ff7e0ff */
[----:B------:R-:W-:Y:S01]  /*0450*/  IADD3 R12, P2, PT, R17, UR10, RZ ;  /* 0x0000000a110c7c10 */ /* 0x000fe2000ff5e0ff */
[----:B------:R-:W-:Y:S01]  /*0460*/  IMAD.X R9, RZ, RZ, UR11, P4 ;  /* 0x0000000bff097e24 */ /* 0x000fe2000a0e06ff */
[----:B------:R-:W-:Y:S01]  /*0470*/  IADD3 R14, P4, PT, R19, UR10, RZ ;  /* 0x0000000a130e7c10 */ /* 0x000fe2000ff9e0ff */
[----:B------:R-:W-:Y:S02]  /*0480*/  IMAD.X R11, RZ, RZ, UR11, P3 ;  /* 0x0000000bff0b7e24 */ /* 0x000fe400098e06ff */
[----:B------:R-:W-:Y:S01]  /*0490*/  IMAD.X R13, RZ, RZ, UR11, P2 ;  /* 0x0000000bff0d7e24 */ /* 0x000fe200090e06ff */
[----:B------:R-:W2:Y:S01]  /*04a0*/  LDG.E.U8 R8, desc[UR6][R8.64] ;  /* 0x0000000608087981 */ /* 0x000ea2000c1e1100 */
[----:B------:R-:W-:-:S03]  /*04b0*/  IMAD.X R15, RZ, RZ, UR11, P4 ;  /* 0x0000000bff0f7e24 */ /* 0x000fc6000a0e06ff */
[----:B------:R-:W3:Y:S04]  /*04c0*/  LDG.E.U8 R10, desc[UR6][R10.64] ;  /* 0x000000060a0a7981 */ /* 0x000ee8000c1e1100 */
[----:B------:R-:W4:Y:S04]  /*04d0*/  LDG.E.U8 R12, desc[UR6][R12.64] ;  /* 0x000000060c0c7981 */ /* 0x000f28000c1e1100 */
[----:B------:R-:W5:Y:S01]  /*04e0*/  LDG.E.U8 R14, desc[UR6][R14.64] ;  /* 0x000000060e0e7981 */ /* 0x000f62000c1e1100 */
[C-C-:B------:R-:W-:Y:S01]  /*04f0*/  IADD3 R7, PT, PT, R2.reuse, R7, R2.reuse ;  /* 0x0000000702077210 */ /* 0x140fe20007ffe002 */
[----:B------:R-:W-:Y:S05]  /*0500*/  YIELD ;  /* 0x0000000000007946 */ /* 0x000fea0003800000 */
[C---:B------:R-:W-:Y:S01]  /*0510*/  IADD3 R7, PT, PT, R2.reuse, R7, R2 ;  /* 0x0000000702077210 */ /* 0x040fe20007ffe002 */
[----:B------:R-:W-:-:S02]  /*0520*/  IMAD R21, R2, 0x4, R21 ;  /* 0x0000000402157824 */ /* 0x000fc400078e0215 */
[C---:B------:R-:W-:Y:S01]  /*0530*/  IMAD R17, R2.reuse, 0x4, R17 ;  /* 0x0000000402117824 */ /* 0x040fe200078e0211 */
[----:B------:R-:W-:Y:S01]  /*0540*/  ISETP.GE.U32.AND P2, PT, R7, 0x400, PT ;  /* 0x000004000700780c */ /* 0x000fe20003f46070 */
[----:B------:R-:W-:Y:S01]  /*0550*/  IMAD R19, R2, 0x4, R19 ;  /* 0x0000000402137824 */ /* 0x000fe200078e0213 */
[----:B-12---:R-:W-:Y:S02]  /*0560*/  LEA R0, R8, UR4, 0x2 ;  /* 0x0000000408007c11 */ /* 0x006fe4000f8e10ff */
[----:B---3--:R-:W-:-:S03]  /*0570*/  LEA R18, R10, UR4, 0x2 ;  /* 0x000000040a127c11 */ /* 0x008fc6000f8e10ff */
[----:B------:R1:W-:Y:S01]  /*0580*/  ATOMS.POPC.INC.32 RZ, [R0+URZ] ;  /* 0x0000000000ff7f8c */ /* 0x0003e2000d8000ff */
[----:B----4-:R-:W-:-:S03]  /*0590*/  LEA R20, R12, UR4, 0x2 ;  /* 0x000000040c147c11 */ /* 0x010fc6000f8e10ff */
[----:B------:R1:W-:Y:S01]  /*05a0*/  ATOMS.POPC.INC.32 RZ, [R18+URZ] ;  /* 0x0000000012ff7f8c */ /* 0x0003e2000d8000ff */
[----:B-----5:R-:W-:-:S03]  /*05b0*/  LEA R22, R14, UR4, 0x2 ;  /* 0x000000040e167c11 */ /* 0x020fc6000f8e10ff */
[----:B------:R1:W-:Y:S04]  /*05c0*/  ATOMS.POPC.INC.32 RZ, [R20+URZ] ;  /* 0x0000000014ff7f8c */ /* 0x0003e8000d8000ff */
[----:B------:R1:W-:Y:S01]  /*05d0*/  ATOMS.POPC.INC.32 RZ, [R22+URZ] ;  /* 0x0000000016ff7f8c */ /* 0x0003e2000d8000ff */
[----:B------:R-:W-:Y:S05]  /*05e0*/  @!P2 BRA `(.L_x_50) ;  /* 0xfffffffc0090a947 */ /* 0x000fea000383ffff */
.L_x_49:
[----:B------:R-:W-:Y:S05]  /*05f0*/  WARPSYNC.ALL ;  /* 0x0000000000007948 */ /* 0x000fea0003800000 */
[----:B------:R-:W-:Y:S06]  /*0600*/  BAR.SYNC.DEFER_BLOCKING 0x0 ;  /* 0x0000000000007b1d */ /* 0x000fec0000010000 */
[----:B------:R-:W-:Y:S05]  /*0610*/  @!P0 BRA `(.L_x_51) ;  /* 0x00000000003c8947 */ /* 0x000fea0003800000 */
[----:B------:R-:W-:Y:S01]  /*0620*/  VIMNMX.U32 R9, PT, PT, R2, 0x100, PT ;  /* 0x0000010002097848 */ /* 0x000fe20003fe0000 */
[----:B------:R-:W-:-:S06]  /*0630*/  UMOV UR5, 0x1 ;  /* 0x0000000100057882 */ /* 0x000fcc0000000000 */
.L_x_52:
[----:B------:R-:W-:-:S04]  /*0640*/  ISETP.GE.U32.AND P0, PT, R5, UR5, PT ;  /* 0x0000000505007c0c */ /* 0x000fc8000bf06070 */
[----:B------:R-:W-:-:S13]  /*0650*/  ISETP.LT.U32.AND P0, PT, R5, 0x100, P0 ;  /* 0x000001000500780c */ /* 0x000fda0000701070 */
[----:B-1----:R-:W-:Y:S01]  /*0660*/  @P0 VIADD R0, R5, -UR5 ;  /* 0x8000000505000c36 */ /* 0x002fe20008000000 */
[----:B------:R-:W-:-:S04]  /*0670*/  USHF.L.U32 UR5, UR5, 0x1, URZ ;  /* 0x0000000105057899 */ /* 0x000fc800080006ff */
[----:B------:R-:W-:-:S05]  /*0680*/  @P0 LEA R0, R0, UR4, 0x2 ;  /* 0x0000000400000c11 */ /* 0x000fca000f8e10ff */
[----:B------:R-:W-:Y:S01]  /*0690*/  @P0 LDS R7, [R0] ;  /* 0x0000000000070984 */ /* 0x000fe20000000800 */
[----:B------:R-:W-:Y:S06]  /*06a0*/  BAR.SYNC.DEFER_BLOCKING 0x0 ;  /* 0x0000000000007b1d */ /* 0x000fec0000010000 */
[----:B------:R-:W1:Y:S02]  /*06b0*/  @P0 LDS R8, [R3] ;  /* 0x0000000003080984 */ /* 0x000e640000000800 */
[----:B-1----:R-:W-:-:S05]  /*06c0*/  @P0 IMAD.IADD R8, R7, 0x1, R8 ;  /* 0x0000000107080824 */ /* 0x002fca00078e0208 */
[----:B------:R2:W-:Y:S01]  /*06d0*/  @P0 STS [R3], R8 ;  /* 0x0000000803000388 */ /* 0x0005e20000000800 */
[----:B------:R-:W-:Y:S01]  /*06e0*/  BAR.SYNC.DEFER_BLOCKING 0x0 ;  /* 0x0000000000007b1d */ /* 0x000fe20000010000 */
[----:B------:R-:W-:-:S13]  /*06f0*/  ISETP.LE.U32.AND P0, PT, R9, UR5, PT ;  /* 0x0000000509007c0c */ /* 0x000fda000bf03070 */
[----:B--2---:R-:W-:Y:S05]  /*0700*/  @!P0 BRA `(.L_x_52) ;  /* 0xfffffffc00cc8947 */ /* 0x004fea000383ffff */
.L_x_51:
[----:B------:R-:W2:Y:S01]  /*0710*/  @!P1 LDS R12, [R3] ;  /* 0x00000000030c9984 */ /* 0x000ea20000000800 */
[----:B------:R-:W1:Y:S01]  /*0720*/  S2UR UR5, SR_CgaCtaId ;  /* 0x00000000000579c3 */ /* 0x000e620000008800 */
[----:B------:R-:W-:Y:S01]  /*0730*/  UMOV UR4, 0x400 ;  /* 0x0000040000047882 */ /* 0x000fe20000000000 */
[C---:B0-----:R-:W-:Y:S01]  /*0740*/  VIADD R10, R5.reuse, 0xffffffff ;  /* 0xffffffff050a7836 */ /* 0x041fe20000000000 */
[----:B------:R-:W-:Y:S01]  /*0750*/  BSSY.RECONVERGENT B0, `(.L_x_53) ;  /* 0x0000016000007945 */ /* 0x000fe20003800200 */
[----:B------:R-:W-:Y:S02]  /*0760*/  IMAD.U32 R7, RZ, RZ, UR4 ;  /* 0x00000004ff077e24 */ /* 0x000fe4000f8e00ff */
[----:B------:R-:W-:Y:S01]  /*0770*/  VIADD R11, R5, 0xfffffffe ;  /* 0xfffffffe050b7836 */ /* 0x000fe20000000000 */
[----:B------:R-:W-:Y:S01]  /*0780*/  ISETP.GT.U32.AND P0, PT, R10, 0xfe, PT ;  /* 0x000000fe0a00780c */ /* 0x000fe20003f04070 */
[----:B------:R-:W-:-:S03]  /*0790*/  VIADD R9, R7, 0x400 ;  /* 0x0000040007097836 */ /* 0x000fc60000000000 */
[----:B------:R-:W-:Y:S01]  /*07a0*/  ISETP.GT.U32.AND P2, PT, R11, 0xfd, PT ;  /* 0x000000fd0b00780c */ /* 0x000fe20003f44070 */
[----:B-1----:R-:W-:-:S05]  /*07b0*/  IMAD.U32 R0, RZ, RZ, UR5 ;  /* 0x00000005ff007e24 */ /* 0x002fca000f8e00ff */
[----:B------:R-:W-:-:S05]  /*07c0*/  LEA R10, R0, R9, 0x18 ;  /* 0x00000009000a7211 */ /* 0x000fca00078ec0ff */
[C---:B------:R-:W-:Y:S02]  /*07d0*/  IMAD R9, R5.reuse, 0x4, R10 ;  /* 0x0000000405097824 */ /* 0x040fe400078e020a */
[----:B------:R-:W-:-:S03]  /*07e0*/  VIADD R10, R5, 0xffffff00 ;  /* 0xffffff00050a7836 */ /* 0x000fc60000000000 */
[----:B--2---:R-:W-:Y:S01]  /*07f0*/  @!P1 STS [R9], R12 ;  /* 0x0000000c09009388 */ /* 0x004fe20000000800 */
[----:B------:R-:W-:Y:S06]  /*0800*/  BAR.SYNC.DEFER_BLOCKING 0x0 ;  /* 0x0000000000007b1d */ /* 0x000fec0000010000 */
[----:B------:R-:W0:Y:S02]  /*0810*/  @!P0 LDS R8, [R9+-0x4] ;  /* 0xfffffc0009088984 */ /* 0x000e240000000800 */
[----:B------:R-:W-:Y:S01]  /*0820*/  BAR.SYNC.DEFER_BLOCKING 0x0 ;  /* 0x0000000000007b1d */ /* 0x000fe20000010000 */
[----:B0-----:R-:W-:-:S04]  /*0830*/  ISETP.NE.AND P0, PT, R8, RZ, PT ;  /* 0x000000ff0800720c */ /* 0x001fc80003f05270 */
[----:B------:R-:W-:-:S13]  /*0840*/  ISETP.LT.U32.OR P0, PT, R10, -0xff, !P0 ;  /* 0xffffff010a00780c */ /* 0x000fda0004701470 */
[----:B------:R-:W-:Y:S05]  /*0850*/  @P0 BRA `(.L_x_54) ;  /* 0x0000000000140947 */ /* 0x000fea0003800000 */
[----:B------:R-:W0:Y:S02]  /*0860*/  LDS R11, [R9] ;  /* 0x00000000090b7984 */ /* 0x000e240000000800 */
[----:B0-----:R-:W-:-:S13]  /*0870*/  ISETP.NE.AND P0, PT, R11, RZ, PT ;  /* 0x000000ff0b00720c */ /* 0x001fda0003f05270 */
[----:B------:R-:W-:Y:S01]  /*0880*/  @P0 VIMNMX R12, PT, PT, R8, R11, PT ;  /* 0x0000000b080c0248 */ /* 0x000fe20003fe0100 */
[----:B------:R0:W-:Y:S04]  /*0890*/  @!P0 STS [R9], R8 ;  /* 0x0000000809008388 */ /* 0x0001e80000000800 */
[----:B------:R0:W-:Y:S02]  /*08a0*/  @P0 STS [R9], R12 ;  /* 0x0000000c09000388 */ /* 0x0001e40000000800 */
.L_x_54:
[----:B------:R-:W-:Y:S05]  /*08b0*/  BSYNC.RECONVERGENT B0 ;  /* 0x0000000000007941 */ /* 0x000fea0003800200 */
.L_x_53:
[----:B------:R-:W-:Y:S01]  /*08c0*/  BAR.SYNC.DEFER_BLOCKING 0x0 ;  /* 0x0000000000007b1d */ /* 0x000fe20000010000 */
[----:B------:R-:W-:-:S05]  /*08d0*/  VIADD R11, R5, 0xfffffffc ;  /* 0xfffffffc050b7836 */ /* 0x000fca0000000000 */
[----:B------:R-:W-:Y:S01]  /*08e0*/  BSSY.RECONVERGENT B0, `(.L_x_55) ;  /* 0x000000c000007945 */ /* 0x000fe20003800200 */
[----:B0-----:R-:W0:Y:S01]  /*08f0*/  @!P2 LDS R8, [R9+-0x8] ;  /* 0xfffff8000908a984 */ /* 0x001e220000000800 */
        /* <DEDUP_REMOVED lines=10> */
.L_x_56:
[----:B------:R-:W-:Y:S05]  /*09a0*/  BSYNC.RECONVERGENT B0 ;  /* 0x0000000000007941 */ /* 0x000fea0003800200 */
.L_x_55:
        /* <DEDUP_REMOVED lines=14> */
.L_x_58:
[----:B------:R-:W-:Y:S05]  /*0a90*/  BSYNC.RECONVERGENT B0 ;  /* 0x0000000000007941 */ /* 0x000fea0003800200 */
.L_x_57:
        /* <DEDUP_REMOVED lines=14> */
.L_x_60:
[----:B------:R-:W-:Y:S05]  /*0b80*/  BSYNC.RECONVERGENT B0 ;  /* 0x0000000000007941 */ /* 0x000fea0003800200 */
.L_x_59:
        /* <DEDUP_REMOVED lines=14> */
.L_x_62:
[----:B------:R-:W-:Y:S05]  /*0c70*/  BSYNC.RECONVERGENT B0 ;  /* 0x0000000000007941 */ /* 0x000fea0003800200 */
.L_x_61:
        /* <DEDUP_REMOVED lines=14> */
.L_x_64:
[----:B------:R-:W-:Y:S05]  /*0d60*/  BSYNC.RECONVERGENT B0 ;  /* 0x0000000000007941 */ /* 0x000fea0003800200 */
.L_x_63:
        /* <DEDUP_REMOVED lines=14> */
.L_x_66:
[----:B------:R-:W-:Y:S05]  /*0e50*/  BSYNC.RECONVERGENT B0 ;  /* 0x0000000000007941 */ /* 0x000fea0003800200 */
.L_x_65:
        /* <DEDUP_REMOVED lines=12> */
.L_x_68:
[----:B------:R-:W-:Y:S05]  /*0f20*/  BSYNC.RECONVERGENT B0 ;  /* 0x0000000000007941 */ /* 0x000fea0003800200 */
.L_x_67:
[----:B------:R-:W-:Y:S06]  /*0f30*/  BAR.SYNC.DEFER_BLOCKING 0x0 ;  /* 0x0000000000007b1d */ /* 0x000fec0000010000 */
[----:B------:R-:W-:Y:S04]  /*0f40*/  BSSY.RECONVERGENT B0, `(.L_x_69) ;  /* 0x0000020000007945 */ /* 0x000fe80003800200 */
[----:B------:R-:W-:Y:S05]  /*0f50*/  @P1 BRA `(.L_x_70) ;  /* 0x0000000000781947 */ /* 0x000fea0003800000 */
[----:B0-----:R-:W-:Y:S01]  /*0f60*/  LEA R9, R0, R7, 0x18 ;  /* 0x0000000700097211 */ /* 0x001fe200078ec0ff */
[----:B------:R-:W-:Y:S01]  /*0f70*/  LDS R3, [R3] ;  /* 0x0000000003037984 */ /* 0x000fe20000000800 */
[----:B------:R-:W-:Y:S03]  /*0f80*/  BSSY.RECONVERGENT B1, `(.L_x_71) ;  /* 0x0000011000017945 */ /* 0x000fe60003800200 */
[----:B------:R-:W0:Y:S02]  /*0f90*/  LDS R0, [R9+0x7fc] ;  /* 0x0007fc0009007984 */ /* 0x000e240000000800 */
[----:B0-----:R-:W-:Y:S01]  /*0fa0*/  IADD3 R7, PT, PT, -R0, 0x400, RZ ;  /* 0x0000040000077810 */ /* 0x001fe20007ffe1ff */
[----:B------:R-:W-:-:S03]  /*0fb0*/  IMAD.IADD R0, R3, 0x1, -R0 ;  /* 0x0000000103007824 */ /* 0x000fc600078e0a00 */
[----:B------:R-:W-:Y:S02]  /*0fc0*/  I2FP.F32.S32 R11, R7 ;  /* 0x00000007000b7245 */ /* 0x000fe40000201400 */
[----:B------:R-:W-:Y:S02]  /*0fd0*/  I2FP.F32.S32 R0, R0 ;  /* 0x0000000000007245 */ /* 0x000fe40000201400 */
[----:B------:R-:W0:Y:S08]  /*0fe0*/  MUFU.RCP R8, R11 ;  /* 0x0000000b00087308 */ /* 0x000e300000001000 */
[----:B------:R-:W1:Y:S01]  /*0ff0*/  FCHK P0, R0, R11 ;  /* 0x0000000b00007302 */ /* 0x000e620000000000 */
[----:B0-----:R-:W-:-:S04]  /*1000*/  FFMA R7, -R11, R8, 1 ;  /* 0x3f8000000b077423 */ /* 0x001fc80000000108 */
[----:B------:R-:W-:-:S04]  /*1010*/  FFMA R7, R8, R7, R8 ;  /* 0x0000000708077223 */ /* 0x000fc80000000008 */
[----:B------:R-:W-:-:S04]  /*1020*/  FFMA R8, R0, R7, RZ ;  /* 0x0000000700087223 */ /* 0x000fc800000000ff */
[----:B------:R-:W-:-:S04]  /*1030*/  FFMA R9, -R11, R8, R0 ;  /* 0x000000080b097223 */ /* 0x000fc80000000100 */
[----:B------:R-:W-:Y:S01]  /*1040*/  FFMA R7, R7, R9, R8 ;  /* 0x0000000907077223 */ /* 0x000fe20000000008 */
[----:B-1----:R-:W-:Y:S06]  /*1050*/  @!P0 BRA `(.L_x_72) ;  /* 0x00000000000c8947 */ /* 0x002fec0003800000 */
[----:B------:R-:W-:-:S07]  /*1060*/  MOV R8, 0x1080 ;  /* 0x0000108000087802 */ /* 0x000fce0000000f00 */
[----:B------:R-:W-:Y:S05]  /*1070*/  CALL.REL.NOINC `($__internal_1_$__cuda_sm3x_div_rn_noftz_f32_slowpath) ;  /* 0x0000000400587944 */ /* 0x000fea0003c00000 */
[----:B------:R-:W-:-:S07]  /*1080*/  IMAD.MOV.U32 R7, RZ, RZ, R0 ;  /* 0x000000ffff077224 */ /* 0x000fce00078e0000 */
.L_x_72:
[----:B------:R-:W-:Y:S05]  /*1090*/  BSYNC.RECONVERGENT B1 ;  /* 0x0000000000017941 */ /* 0x000fea0003800200 */
.L_x_71:
        /* <DEDUP_REMOVED lines=10> */
.L_x_70:
[----:B------:R-:W-:Y:S05]  /*1140*/  BSYNC.RECONVERGENT B0 ;  /* 0x0000000000007941 */ /* 0x000fea0003800200 */
.L_x_69:
[----:B------:R-:W-:Y:S01]  /*1150*/  BAR.SYNC.DEFER_BLOCKING 0x0 ;  /* 0x0000000000007b1d */ /* 0x000fe20000010000 */
[----:B------:R-:W-:-:S05]  /*1160*/  ISETP.NE.AND P0, PT, R16, 0x3, PT ;  /* 0x000000031000780c */ /* 0x000fca0003f05270 */
[----:B------:R-:W2:Y:S01]  /*1170*/  LDCU.128 UR8, c[0x0][0x380] ;  /* 0x00007000ff0877ac */ /* 0x000ea20008000c00 */
[----:B------:R-:W-:Y:S07]  /*1180*/  BSSY.RECONVERGENT B0, `(.L_x_73) ;  /* 0x0000015000007945 */ /* 0x000fee0003800200 */
[----:B------:R-:W-:Y:S05]  /*1190*/  @!P0 BRA `(.L_x_74) ;  /* 0x00000000004c8947 */ /* 0x000fea0003800000 */
[----:B-1----:R-:W-:Y:S01]  /*11a0*/  VIADD R3, R7, 0x800 ;  /* 0x0000080007037836 */ /* 0x002fe20000000000 */
[----:B------:R-:W-:Y:S01]  /*11b0*/  BSSY.RECONVERGENT B1, `(.L_x_74) ;  /* 0x0000011000017945 */ /* 0x000fe20003800200 */
[----:B------:R-:W-:Y:S02]  /*11c0*/  IMAD.MOV R6, RZ, RZ, -R6 ;  /* 0x000000ffff067224 */ /* 0x000fe400078e0a06 */
[----:B------:R-:W-:Y:S01]  /*11d0*/  IMAD.MOV.U32 R12, RZ, RZ, RZ ;  /* 0x000000ffff0c7224 */ /* 0x000fe200078e00ff */
[----:B------:R-:W-:-:S07]  /*11e0*/  LEA R13, R0, R3, 0x18 ;  /* 0x00000003000d7211 */ /* 0x000fce00078ec0ff */
.L_x_75:
[----:B0-2---:R-:W-:-:S04]  /*11f0*/  IADD3 R8, P0, PT, R5, UR8, RZ ;  /* 0x0000000805087c10 */ /* 0x005fc8000ff1e0ff */
[----:B------:R-:W-:-:S05]  /*1200*/  IADD3.X R9, PT, PT, R12, UR9, RZ, P0, !PT ;  /* 0x000000090c097c10 */ /* 0x000fca00087fe4ff */
[----:B------:R-:W2:Y:S01]  /*1210*/  LDG.E.U8 R8, desc[UR6][R8.64] ;  /* 0x0000000608087981 */ /* 0x000ea2000c1e1100 */
[----:B-1----:R-:W-:Y:S01]  /*1220*/  IADD3 R10, P0, PT, R5, UR10, RZ ;  /* 0x0000000a050a7c10 */ /* 0x002fe2000ff1e0ff */
[----:B------:R-:W-:Y:S01]  /*1230*/  VIADD R6, R6, 0x1 ;  /* 0x0000000106067836 */ /* 0x000fe20000000000 */
[----:B------:R-:W-:Y:S02]  /*1240*/  IADD3 R5, P1, PT, R2, R5, RZ ;  /* 0x0000000502057210 */ /* 0x000fe40007f3e0ff */
[----:B------:R-:W-:Y:S02]  /*1250*/  IADD3.X R11, PT, PT, R12, UR11, RZ, P0, !PT ;  /* 0x0000000b0c0b7c10 */ /* 0x000fe400087fe4ff */
[----:B------:R-:W-:Y:S01]  /*1260*/  ISETP.NE.AND P0, PT, R6, RZ, PT ;  /* 0x000000ff0600720c */ /* 0x000fe20003f05270 */
[----:B------:R-:W-:Y:S02]  /*1270*/  IMAD.X R12, RZ, RZ, R12, P1 ;  /* 0x000000ffff0c7224 */ /* 0x000fe400008e060c */
[----:B--2---:R-:W-:-:S06]  /*1280*/  IMAD.IADD R3, R13, 0x1, R8 ;  /* 0x000000010d037824 */ /* 0x004fcc00078e0208 */
[----:B------:R-:W0:Y:S04]  /*1290*/  LDS.U8 R3, [R3] ;  /* 0x0000000003037984 */ /* 0x000e280000000000 */
[----:B0-----:R1:W-:Y:S01]  /*12a0*/  STG.E.U8 desc[UR6][R10.64], R3 ;  /* 0x000000030a007986 */ /* 0x0013e2000c101106 */
[----:B------:R-:W-:Y:S05]  /*12b0*/  @P0 BRA `(.L_x_75) ;  /* 0xfffffffc00cc0947 */ /* 0x000fea000383ffff */
[----:B------:R-:W-:Y:S05]  /*12c0*/  BSYNC.RECONVERGENT B1 ;  /* 0x0000000000017941 */ /* 0x000fea0003800200 */
.L_x_74:
[----:B--2---:R-:W-:Y:S05]  /*12d0*/  BSYNC.RECONVERGENT B0 ;  /* 0x0000000000007941 */ /* 0x004fea0003800200 */
.L_x_73:
[----:B------:R-:W-:-:S13]  /*12e0*/  ISETP.GE.U32.AND P0, PT, R4, 0x3, PT ;  /* 0x000000030400780c */ /* 0x000fda0003f06070 */
[----:B------:R-:W-:Y:S05]  /*12f0*/  @!P0 EXIT ;  /* 0x000000000000894d */ /* 0x000fea0003800000 */
[----:B------:R-:W-:Y:S01]  /*1300*/  VIADD R7, R7, 0x800 ;  /* 0x0000080007077836 */ /* 0x000fe20000000000 */
[----:B------:R-:W2:Y:S01]  /*1310*/  LDCU.128 UR8, c[0x0][0x380] ;  /* 0x00007000ff0877ac */ /* 0x000ea20008000c00 */
[--C-:B-1----:R-:W-:Y:S02]  /*1320*/  IMAD R3, R2, 0x2, R5.reuse ;  /* 0x0000000202037824 */ /* 0x102fe400078e0205 */
[----:B0-----:R-:W-:Y:S01]  /*1330*/  IMAD.IADD R9, R5, 0x1, R2 ;  /* 0x0000000105097824 */ /* 0x001fe200078e0202 */
[----:B------:R-:W-:Y:S01]  /*1340*/  LEA R0, R0, R7, 0x18 ;  /* 0x0000000700007211 */ /* 0x000fe200078ec0ff */
[----:B------:R-:W-:-:S07]  /*1350*/  IMAD R7, R2, 0x3, R5 ;  /* 0x0000000302077824 */ /* 0x000fce00078e0205 */
.L_x_76:
[----:B0-2---:R-:W-:-:S05]  /*1360*/  IADD3 R10, P0, PT, R5, UR8, RZ ;  /* 0x00000008050a7c10 */ /* 0x005fca000ff1e0ff */
[----:B------:R-:W-:-:S06]  /*1370*/  IMAD.X R11, RZ, RZ, UR9, P0 ;  /* 0x00000009ff0b7e24 */ /* 0x000fcc00080e06ff */
[----:B------:R-:W2:Y:S01]  /*1380*/  LDG.E.U8 R11, desc[UR6][R10.64] ;  /* 0x000000060a0b7981 */ /* 0x000ea2000c1e1100 */
[----:B------:R-:W-:Y:S02]  /*1390*/  IADD3 R12, P0, PT, R5, UR10, RZ ;  /* 0x0000000a050c7c10 */ /* 0x000fe4000ff1e0ff */
[----:B------:R-:W-:-:S03]  /*13a0*/  IADD3 R14, P1, PT, R9, UR8, RZ ;  /* 0x00000008090e7c10 */ /* 0x000fc6000ff3e0ff */
[----:B------:R-:W-:Y:S02]  /*13b0*/  IMAD.X R13, RZ, RZ, UR11, P0 ;  /* 0x0000000bff0d7e24 */ /* 0x000fe400080e06ff */
[----:B------:R-:W-:Y:S02]  /*13c0*/  IMAD.X R15, RZ, RZ, UR9, P1 ;  /* 0x00000009ff0f7e24 */ /* 0x000fe400088e06ff */
[----:B--2---:R-:W-:-:S05]  /*13d0*/  IMAD.IADD R4, R0, 0x1, R11 ;  /* 0x0000000100047824 */ /* 0x004fca00078e020b */
[----:B------:R-:W0:Y:S04]  /*13e0*/  LDS.U8 R19, [R4] ;  /* 0x0000000004137984 */ /* 0x000e280000000000 */
[----:B0-----:R-:W-:Y:S04]  /*13f0*/  STG.E.U8 desc[UR6][R12.64], R19 ;  /* 0x000000130c007986 */ /* 0x001fe8000c101106 */
        /* <DEDUP_REMOVED lines=17> */
[----:B------:R-:W-:Y:S01]  /*1510*/  IADD3 R10, P0, PT, R7, UR10, RZ ;  /* 0x0000000a070a7c10 */ /* 0x000fe2000ff1e0ff */
[C---:B------:R-:W-:Y:S01]  /*1520*/  IMAD R3, R2.reuse, 0x4, R3 ;  /* 0x0000000402037824 */ /* 0x040fe200078e0203 */
[C---:B------:R-:W-:Y:S01]  /*1530*/  IADD3 R5, PT, PT, R2.reuse, R5, R2 ;  /* 0x0000000502057210 */ /* 0x040fe20007ffe002 */
[----:B------:R-:W-:-:S02]  /*1540*/  IMAD R7, R2, 0x4, R7 ;  /* 0x0000000402077824 */ /* 0x000fc400078e0207 */
[----:B------:R-:W-:Y:S01]  /*1550*/  IMAD.X R11, RZ, RZ, UR11, P0 ;  /* 0x0000000bff0b7e24 */ /* 0x000fe200080e06ff */
[C---:B------:R-:W-:Y:S01]  /*1560*/  IADD3 R5, PT, PT, R2.reuse, R5, R2 ;  /* 0x0000000502057210 */ /* 0x040fe20007ffe002 */
[----:B------:R-:W-:-:S03]  /*1570*/  IMAD R9, R2, 0x4, R9 ;  /* 0x0000000402097824 */ /* 0x000fc600078e0209 */
[----:B------:R-:W-:Y:S01]  /*1580*/  ISETP.GE.U32.AND P0, PT, R5, 0x400, PT ;  /* 0x000004000500780c */ /* 0x000fe20003f06070 */
[----:B--2---:R-:W-:-:S05]  /*1590*/  IMAD.IADD R6, R0, 0x1, R15 ;  /* 0x0000000100067824 */ /* 0x004fca00078e020f */
[----:B------:R-:W0:Y:S04]  /*15a0*/  LDS.U8 R21, [R6] ;  /* 0x0000000006157984 */ /* 0x000e280000000000 */
[----:B0-----:R0:W-:Y:S03]  /*15b0*/  STG.E.U8 desc[UR6][R10.64], R21 ;  /* 0x000000150a007986 */ /* 0x0011e6000c101106 */
[----:B------:R-:W-:Y:S05]  /*15c0*/  @!P0 BRA `(.L_x_76) ;  /* 0xfffffffc00648947 */ /* 0x000fea000383ffff */
[----:B------:R-:W-:Y:S05]  /*15d0*/  EXIT ;  /* 0x000000000000794d */ /* 0x000fea0003800000 */
        .weak           $__internal_1_$__cuda_sm3x_div_rn_noftz_f32_slowpath
        .type           $__internal_1_$__cuda_sm3x_div_rn_noftz_f32_slowpath,@function
        .size           $__internal_1_$__cuda_sm3x_div_rn_noftz_f32_slowpath,(.L_x_90 - $__internal_1_$__cuda_sm3x_div_rn_noftz_f32_slowpath)
$__internal_1_$__cuda_sm3x_div_rn_noftz_f32_slowpath:
[----:B------:R-:W-:Y:S01]  /*15e0*/  SHF.R.U32.HI R9, RZ, 0x17, R11 ;  /* 0x00000017ff097819 */ /* 0x000fe2000001160b */
[----:B------:R-:W-:Y:S01]  /*15f0*/  BSSY.RECONVERGENT B2, `(.L_x_77) ;  /* 0x0000064000027945 */ /* 0x000fe20003800200 */
[--C-:B------:R-:W-:Y:S01]  /*1600*/  SHF.R.U32.HI R3, RZ, 0x17, R0.reuse ;  /* 0x00000017ff037819 */ /* 0x100fe20000011600 */
[----:B------:R-:W-:Y:S01]  /*1610*/  IMAD.MOV.U32 R12, RZ, RZ, R0 ;  /* 0x000000ffff0c7224 */ /* 0x000fe200078e0000 */
[----:B------:R-:W-:Y:S02]  /*1620*/  LOP3.LUT R9, R9, 0xff, RZ, 0xc0, !PT ;  /* 0x000000ff09097812 */ /* 0x000fe400078ec0ff */
[----:B------:R-:W-:-:S03]  /*1630*/  LOP3.LUT R10, R3, 0xff, RZ, 0xc0, !PT ;  /* 0x000000ff030a7812 */ /* 0x000fc600078ec0ff */
[----:B------:R-:W-:Y:S02]  /*1640*/  VIADD R14, R9, 0xffffffff ;  /* 0xffffffff090e7836 */ /* 0x000fe40000000000 */
[----:B------:R-:W-:-:S03]  /*1650*/  VIADD R13, R10, 0xffffffff ;  /* 0xffffffff0a0d7836 */ /* 0x000fc60000000000 */
[----:B------:R-:W-:-:S04]  /*1660*/  ISETP.GT.U32.AND P0, PT, R14, 0xfd, PT ;  /* 0x000000fd0e00780c */ /* 0x000fc80003f04070 */
[----:B------:R-:W-:-:S13]  /*1670*/  ISETP.GT.U32.OR P0, PT, R13, 0xfd, P0 ;  /* 0x000000fd0d00780c */ /* 0x000fda0000704470 */
[----:B------:R-:W-:Y:S01]  /*1680*/  @!P0 IMAD.MOV.U32 R7, RZ, RZ, RZ ;  /* 0x000000ffff078224 */ /* 0x000fe200078e00ff */
[----:B------:R-:W-:Y:S06]  /*1690*/  @!P0 BRA `(.L_x_78) ;  /* 0x0000000000608947 */ /* 0x000fec0003800000 */
[----:B------:R-:W-:Y:S01]  /*16a0*/  FSETP.GTU.FTZ.AND P0, PT, |R0|, +INF , PT ;  /* 0x7f8000000000780b */ /* 0x000fe20003f1c200 */
[----:B------:R-:W-:Y:S01]  /*16b0*/  IMAD.MOV.U32 R3, RZ, RZ, R11 ;  /* 0x000000ffff037224 */ /* 0x000fe200078e000b */
        /* <DEDUP_REMOVED lines=22> */
.L_x_78:
        /* <DEDUP_REMOVED lines=29> */
[CCC-:B------:R-:W-:Y:S01]  /*19f0*/  FFMA.RZ R3, R14.reuse, R12.reuse, R15.reuse ;  /* 0x0000000c0e037223 */ /* 0x1c0fe2000000c00f */
[CCC-:B------:R-:W-:Y:S01]  /*1a00*/  FFMA.RM R10, R14.reuse, R12.reuse, R15.reuse ;  /* 0x0000000c0e0a7223 */ /* 0x1c0fe2000000400f */
[C---:B------:R-:W-:Y:S02]  /*1a10*/  ISETP.NE.AND P2, PT, R9.reuse, RZ, PT ;  /* 0x000000ff0900720c */ /* 0x040fe40003f45270 */
[----:B------:R-:W-:Y:S02]  /*1a20*/  ISETP.NE.AND P1, PT, R9, RZ, PT ;  /* 0x000000ff0900720c */ /* 0x000fe40003f25270 */
[----:B------:R-:W-:Y:S01]  /*1a30*/  LOP3.LUT R7, R3, 0x7fffff, RZ, 0xc0, !PT ;  /* 0x007fffff03077812 */ /* 0x000fe200078ec0ff */
[----:B------:R-:W-:Y:S01]  /*1a40*/  FFMA.RP R3, R14, R12, R15 ;  /* 0x0000000c0e037223 */ /* 0x000fe2000000800f */
[----:B------:R-:W-:Y:S02]  /*1a50*/  VIADD R12, R9, 0x20 ;  /* 0x00000020090c7836 */ /* 0x000fe40000000000 */
[----:B------:R-:W-:Y:S01]  /*1a60*/  LOP3.LUT R7, R7, 0x800000, RZ, 0xfc, !PT ;  /* 0x0080000007077812 */ /* 0x000fe200078efcff */
[----:B------:R-:W-:Y:S01]  /*1a70*/  IMAD.MOV R9, RZ, RZ, -R9 ;  /* 0x000000ffff097224 */ /* 0x000fe200078e0a09 */
[----:B------:R-:W-:-:S02]  /*1a80*/  FSETP.NEU.FTZ.AND P0, PT, R3, R10, PT ;  /* 0x0000000a0300720b */ /* 0x000fc40003f1d000 */
[----:B------:R-:W-:Y:S02]  /*1a90*/  SHF.L.U32 R12, R7, R12, RZ ;  /* 0x0000000c070c7219 */ /* 0x000fe400000006ff */
[----:B------:R-:W-:Y:S02]  /*1aa0*/  SEL R10, R9, RZ, P2 ;  /* 0x000000ff090a7207 */ /* 0x000fe40001000000 */
[----:B------:R-:W-:Y:S02]  /*1ab0*/  ISETP.NE.AND P1, PT, R12, RZ, P1 ;  /* 0x000000ff0c00720c */ /* 0x000fe40000f25270 */
[----:B------:R-:W-:Y:S02]  /*1ac0*/  SHF.R.U32.HI R10, RZ, R10, R7 ;  /* 0x0000000aff0a7219 */ /* 0x000fe40000011607 */
[----:B------:R-:W-:Y:S02]  /*1ad0*/  PLOP3.LUT P0, PT, P0, P1, PT, 0xf8, 0x8f ;  /* 0x00000000008f781c */ /* 0x000fe40000703f70 */
[----:B------:R-:W-:-:S02]  /*1ae0*/  SHF.R.U32.HI R12, RZ, 0x1, R10 ;  /* 0x00000001ff0c7819 */ /* 0x000fc4000001160a */
[----:B------:R-:W-:-:S04]  /*1af0*/  SEL R3, RZ, 0x1, !P0 ;  /* 0x00000001ff037807 */ /* 0x000fc80004000000 */
[----:B------:R-:W-:-:S04]  /*1b00*/  LOP3.LUT R3, R3, 0x1, R12, 0xf8, !PT ;  /* 0x0000000103037812 */ /* 0x000fc800078ef80c */
[----:B------:R-:W-:-:S05]  /*1b10*/  LOP3.LUT R3, R3, R10, RZ, 0xc0, !PT ;  /* 0x0000000a03037212 */ /* 0x000fca00078ec0ff */
[----:B------:R-:W-:-:S05]  /*1b20*/  IMAD.IADD R3, R12, 0x1, R3 ;  /* 0x000000010c037824 */ /* 0x000fca00078e0203 */
[----:B------:R-:W-:Y:S01]  /*1b30*/  LOP3.LUT R0, R3, R0, RZ, 0xfc, !PT ;  /* 0x0000000003007212 */ /* 0x000fe200078efcff */
[----:B------:R-:W-:Y:S06]  /*1b40*/  BRA `(.L_x_86) ;  /* 0x0000000000107947 */ /* 0x000fec0003800000 */
.L_x_85:
[----:B------:R-:W-:-:S04]  /*1b50*/  LOP3.LUT R0, R0, 0x80000000, RZ, 0xc0, !PT ;  /* 0x8000000000007812 */ /* 0x000fc800078ec0ff */
[----:B------:R-:W-:Y:S01]  /*1b60*/  LOP3.LUT R0, R0, 0x7f800000, RZ, 0xfc, !PT ;  /* 0x7f80000000007812 */ /* 0x000fe200078efcff */
[----:B------:R-:W-:Y:S06]  /*1b70*/  BRA `(.L_x_86) ;  /* 0x0000000000047947 */ /* 0x000fec0003800000 */
.L_x_84:
[----:B------:R-:W-:-:S07]  /*1b80*/  IMAD R0, R10, 0x800000, R0 ;  /* 0x008000000a007824 */ /* 0x000fce00078e0200 */
.L_x_86:
[----:B------:R-:W-:Y:S05]  /*1b90*/  BSYNC.RECONVERGENT B3 ;  /* 0x0000000000037941 */ /* 0x000fea0003800200 */
.L_x_83:
[----:B------:R-:W-:Y:S05]  /*1ba0*/  BRA `(.L_x_87) ;  /* 0x0000000000207947 */ /* 0x000fea0003800000 */
.L_x_82:
[----:B------:R-:W-:-:S04]  /*1bb0*/  LOP3.LUT R0, R11, 0x80000000, R12, 0x48, !PT ;  /* 0x800000000b007812 */ /* 0x000fc800078e480c */
[----:B------:R-:W-:Y:S01]  /*1bc0*/  LOP3.LUT R0, R0, 0x7f800000, RZ, 0xfc, !PT ;  /* 0x7f80000000007812 */ /* 0x000fe200078efcff */
[----:B------:R-:W-:Y:S06]  /*1bd0*/  BRA `(.L_x_87) ;  /* 0x0000000000147947 */ /* 0x000fec0003800000 */
.L_x_81:
[----:B------:R-:W-:Y:S01]  /*1be0*/  LOP3.LUT R0, R11, 0x80000000, R12, 0x48, !PT ;  /* 0x800000000b007812 */ /* 0x000fe200078e480c */
[----:B------:R-:W-:Y:S06]  /*1bf0*/  BRA `(.L_x_87) ;  /* 0x00000000000c7947 */ /* 0x000fec0003800000 */
.L_x_80:
[----:B------:R-:W0:Y:S01]  /*1c00*/  MUFU.RSQ R0, -QNAN ;  /* 0xffc0000000007908 */ /* 0x000e220000001400 */
[----:B------:R-:W-:Y:S05]  /*1c10*/  BRA `(.L_x_87) ;  /* 0x0000000000047947 */ /* 0x000fea0003800000 */
.L_x_79:
[----:B------:R-:W-:-:S07]  /*1c20*/  FADD.FTZ R0, R0, R3 ;  /* 0x0000000300007221 */ /* 0x000fce0000010000 */
.L_x_87:
[----:B------:R-:W-:Y:S05]  /*1c30*/  BSYNC.RECONVERGENT B2 ;  /* 0x0000000000027941 */ /* 0x000fea0003800200 */
.L_x_77:
[----:B------:R-:W-:-:S04]  /*1c40*/  IMAD.MOV.U32 R9, RZ, RZ, 0x0 ;  /* 0x00000000ff097424 */ /* 0x000fc800078e00ff */
[----:B0-----:R-:W-:Y:S05]  /*1c50*/  RET.REL.NODEC R8 `(_Z17gpu_process_imagePhS_) ;  /* 0xffffffe008e87950 */ /* 0x001fea0003c3ffff */
.L_x_88:
        /* <DEDUP_REMOVED lines=10> */
.L_x_90:


//--------------------- .nv.shared._Z10gpu_serverPiS_PhS0_ --------------------------
	.section	.nv.shared._Z10gpu_serverPiS_PhS0_,"aw",@nobits
	.sectionflags	@""
	.align	4
.nv.shared._Z10gpu_serverPiS_PhS0_:
	.zero		3329


//--------------------- .nv.shared.reserved.0     --------------------------
	.section	.nv.shared.reserved.0,"aw",@nobits
	.weak		__nv_reservedSMEM_offset_0_alias
	.size		__nv_reservedSMEM_offset_0_alias, 0, 64
	.other		__nv_reservedSMEM_offset_0_alias,@"STO_CUDA_RESERVED_SHARED STV_DEFAULT"
__nv_reservedSMEM_offset_0_alias:
	.zero		0
	.zero		64


//--------------------- .nv.shared._Z17gpu_process_imagePhS_ --------------------------
	.section	.nv.shared._Z17gpu_process_imagePhS_,"aw",@nobits
	.sectionflags	@""
	.align	4
.nv.shared._Z17gpu_process_imagePhS_:
	.zero		3328


//--------------------- .nv.constant0._Z10gpu_serverPiS_PhS0_ --------------------------
	.section	.nv.constant0._Z10gpu_serverPiS_PhS0_,"a",@progbits
	.sectionflags	@""
	.align	4
.nv.constant0._Z10gpu_serverPiS_PhS0_:
	.zero		928


//--------------------- .nv.constant0._Z17gpu_process_imagePhS_ --------------------------
	.section	.nv.constant0._Z17gpu_process_imagePhS_,"a",@progbits
	.sectionflags	@""
	.align	4
.nv.constant0._Z17gpu_process_imagePhS_:
	.zero		912


//--------------------- SYMBOLS --------------------------

	.type		.nv.reservedSmem.offset0,@object
	.size		.nv.reservedSmem.offset0,0x4
	.type		.nv.reservedSmem.cap,@object
	.size		.nv.reservedSmem.cap,0x4
